	.target	sm_100a

	.elftype	@"ET_EXEC"


//--------------------- .note.nv.tkinfo           --------------------------
	.section	.note.nv.tkinfo,"",@"SHT_NOTE"
	.sectionflags	@"SHF_NOTE_NV_TKINFO"
	.tkinfo
        /*0018*/ 	.word	0x00000002
        /*0030*/ 	.string	""
        /*0030*/ 	.string	"ptxas"
        /*0030*/ 	.string	"Cuda compilation tools, release 13.0, V13.0.88"
        /*0030*/ 	.string	"Build cuda_13.0.r13.0/compiler.36424714_0"
        /*0030*/ 	.string	"-arch sm_100a -m 64 "



//--------------------- .note.nv.cuinfo           --------------------------
	.section	.note.nv.cuinfo,"",@"SHT_NOTE"
	.sectionflags	@"SHF_NOTE_NV_CUINFO"
        /*0018*/ 	.short	0x0002
        /*001a*/ 	.short	0x0064
        /*001c*/ 	.short	0x0082
	.zero		2


//--------------------- .nv.info                  --------------------------
	.section	.nv.info,"",@"SHT_CUDA_INFO"
	.align	4


	//----- nvinfo : EIATTR_REGCOUNT
	.align		4
        /*0000*/ 	.byte	0x04, 0x2f
        /*0002*/ 	.short	(.L_19 - .L_18)
	.align		4
.L_18:
        /*0004*/ 	.word	index@(_ZN7cutlass13device_kernelINS_4conv6kernel13ConvUniversalINS1_16ConvProblemShapeILNS1_8OperatorE2ELi3EEENS1_10collective14CollectiveConvINS1_47MainloopSm100TmaUmmaWarpSpecializedImplicitGemmILS5_2ELi8ELi3ELi1ELi2EN4cute5tupleIJNSA_1CILi1EEESD_SD_EEEEENSB_IJNSC_ILi128EEENSB_IJNSC_ILi64EEEEEESI_EEENS_6half_tESK_NSA_8TiledMMAINSA_8MMA_AtomIJNSA_20SM100_MMA_F16BF16_SSISK_SK_fLi128ELi64ELNSA_4UMMA5MajorE1ELSP_1ELNSO_7ScaleInE0ELSQ_0EEEEEENSA_6LayoutISE_NSB_IJNSC_ILi0EEESU_SU_EEEEENSB_IJNSA_10UnderscoreESX_SX_EEEEENS7_6detail27Sm100ImplicitGemmTileTraitsINSA_13SM90_TMA_LOADENSA_14ComposedLayoutINSA_7SwizzleILi3ELi4ELi3EEENSA_18smem_ptr_flag_bitsILi16EEENST_INSB_IJSH_NSC_ILi8EEEEEENSB_IJSD_SH_EEEEEEEvEENS11_INSA_20SM90_TMA_LOAD_IM2COLES1C_vEEEENS_8epilogue10collective18CollectiveEpilogueINS1H_23Sm100TmaWarpSpecializedILi3ELi2ELi32ELb1ELb0EEEJSJ_NSB_IJNST_ISG_SD_EENST_INSC_ILi32EEESD_EEEEESK_NSB_IJlNSB_IJSD_lllEEESU_EEESK_S1R_NS1H_6fusion15FusionCallbacksIS1L_NS1S_17LinearCombinationISK_fSK_fLNS_15FloatRoundStyleE2EEESJ_S1P_JEEENSA_5SM1004TMEM4LOAD26SM100_TMEM_LOAD_32dp32b32xES12_NS13_INS14_ILi2ELi4ELi3EEES17_NST_INSB_IJS18_S1N_EEENSB_IJS1N_SD_EEEEEEENSA_39AutoVectorizingCopyWithAssumedAlignmentILi128EEENSA_14SM90_TMA_STOREES26_S28_S28_EEEvvEEEEvNT_6ParamsE)
        /*0008*/ 	.word	0x0000007b


	//----- nvinfo : EIATTR_FRAME_SIZE
	.align		4
.L_19:
        /*000c*/ 	.byte	0x04, 0x11
        /*000e*/ 	.short	(.L_21 - .L_20)
	.align		4
.L_20:
        /*0010*/ 	.word	index@($__internal_2_$__cuda_sm10x_tcgen05_guardrail_trap_unallocated_columns_being_dealloced)
        /*0014*/ 	.word	0x00000008


	//----- nvinfo : EIATTR_FRAME_SIZE
	.align		4
.L_21:
        /*0018*/ 	.byte	0x04, 0x11
        /*001a*/ 	.short	(.L_23 - .L_22)
	.align		4
.L_22:
        /*001c*/ 	.word	index@($__internal_1_$__cuda_sm10x_tcgen05_guardrail_trap_phase_invalid_during_alloc)
        /*0020*/ 	.word	0x00000008


	//----- nvinfo : EIATTR_FRAME_SIZE
	.align		4
.L_23:
        /*0024*/ 	.byte	0x04, 0x11
        /*0026*/ 	.short	(.L_25 - .L_24)
	.align		4
.L_24:
        /*0028*/ 	.word	index@($__internal_0_$__cuda_sm10x_tcgen05_guardrail_trap_col_being_dealloced_not_returned_by_alloc)
        /*002c*/ 	.word	0x00000008


	//----- nvinfo : EIATTR_FRAME_SIZE
	.align		4
.L_25:
        /*0030*/ 	.byte	0x04, 0x11
        /*0032*/ 	.short	(.L_27 - .L_26)
	.align		4
.L_26:
        /*0034*/ 	.word	index@(_ZN7cutlass13device_kernelINS_4conv6kernel13ConvUniversalINS1_16ConvProblemShapeILNS1_8OperatorE2ELi3EEENS1_10collective14CollectiveConvINS1_47MainloopSm100TmaUmmaWarpSpecializedImplicitGemmILS5_2ELi8ELi3ELi1ELi2EN4cute5tupleIJNSA_1CILi1EEESD_SD_EEEEENSB_IJNSC_ILi128EEENSB_IJNSC_ILi64EEEEEESI_EEENS_6half_tESK_NSA_8TiledMMAINSA_8MMA_AtomIJNSA_20SM100_MMA_F16BF16_SSISK_SK_fLi128ELi64ELNSA_4UMMA5MajorE1ELSP_1ELNSO_7ScaleInE0ELSQ_0EEEEEENSA_6LayoutISE_NSB_IJNSC_ILi0EEESU_SU_EEEEENSB_IJNSA_10UnderscoreESX_SX_EEEEENS7_6detail27Sm100ImplicitGemmTileTraitsINSA_13SM90_TMA_LOADENSA_14ComposedLayoutINSA_7SwizzleILi3ELi4ELi3EEENSA_18smem_ptr_flag_bitsILi16EEENST_INSB_IJSH_NSC_ILi8EEEEEENSB_IJSD_SH_EEEEEEEvEENS11_INSA_20SM90_TMA_LOAD_IM2COLES1C_vEEEENS_8epilogue10collective18CollectiveEpilogueINS1H_23Sm100TmaWarpSpecializedILi3ELi2ELi32ELb1ELb0EEEJSJ_NSB_IJNST_ISG_SD_EENST_INSC_ILi32EEESD_EEEEESK_NSB_IJlNSB_IJSD_lllEEESU_EEESK_S1R_NS1H_6fusion15FusionCallbacksIS1L_NS1S_17LinearCombinationISK_fSK_fLNS_15FloatRoundStyleE2EEESJ_S1P_JEEENSA_5SM1004TMEM4LOAD26SM100_TMEM_LOAD_32dp32b32xES12_NS13_INS14_ILi2ELi4ELi3EEES17_NST_INSB_IJS18_S1N_EEENSB_IJS1N_SD_EEEEEEENSA_39AutoVectorizingCopyWithAssumedAlignmentILi128EEENSA_14SM90_TMA_STOREES26_S28_S28_EEEvvEEEEvNT_6ParamsE)
        /*0038*/ 	.word	0x00000008


	//----- nvinfo : EIATTR_MIN_STACK_SIZE
	.align		4
.L_27:
        /*003c*/ 	.byte	0x04, 0x12
        /*003e*/ 	.short	(.L_29 - .L_28)
	.align		4
.L_28:
        /*0040*/ 	.word	index@(_ZN7cutlass13device_kernelINS_4conv6kernel13ConvUniversalINS1_16ConvProblemShapeILNS1_8OperatorE2ELi3EEENS1_10collective14CollectiveConvINS1_47MainloopSm100TmaUmmaWarpSpecializedImplicitGemmILS5_2ELi8ELi3ELi1ELi2EN4cute5tupleIJNSA_1CILi1EEESD_SD_EEEEENSB_IJNSC_ILi128EEENSB_IJNSC_ILi64EEEEEESI_EEENS_6half_tESK_NSA_8TiledMMAINSA_8MMA_AtomIJNSA_20SM100_MMA_F16BF16_SSISK_SK_fLi128ELi64ELNSA_4UMMA5MajorE1ELSP_1ELNSO_7ScaleInE0ELSQ_0EEEEEENSA_6LayoutISE_NSB_IJNSC_ILi0EEESU_SU_EEEEENSB_IJNSA_10UnderscoreESX_SX_EEEEENS7_6detail27Sm100ImplicitGemmTileTraitsINSA_13SM90_TMA_LOADENSA_14ComposedLayoutINSA_7SwizzleILi3ELi4ELi3EEENSA_18smem_ptr_flag_bitsILi16EEENST_INSB_IJSH_NSC_ILi8EEEEEENSB_IJSD_SH_EEEEEEEvEENS11_INSA_20SM90_TMA_LOAD_IM2COLES1C_vEEEENS_8epilogue10collective18CollectiveEpilogueINS1H_23Sm100TmaWarpSpecializedILi3ELi2ELi32ELb1ELb0EEEJSJ_NSB_IJNST_ISG_SD_EENST_INSC_ILi32EEESD_EEEEESK_NSB_IJlNSB_IJSD_lllEEESU_EEESK_S1R_NS1H_6fusion15FusionCallbacksIS1L_NS1S_17LinearCombinationISK_fSK_fLNS_15FloatRoundStyleE2EEESJ_S1P_JEEENSA_5SM1004TMEM4LOAD26SM100_TMEM_LOAD_32dp32b32xES12_NS13_INS14_ILi2ELi4ELi3EEES17_NST_INSB_IJS18_S1N_EEENSB_IJS1N_SD_EEEEEEENSA_39AutoVectorizingCopyWithAssumedAlignmentILi128EEENSA_14SM90_TMA_STOREES26_S28_S28_EEEvvEEEEvNT_6ParamsE)
        /*0044*/ 	.word	0x00000008
.L_29:


//--------------------- .nv.compat                --------------------------
	.section	.nv.compat,"",@"SHT_CUDA_COMPAT_INFO"
	.align	4
        /*0000*/ 	.byte	0x02, 0x09, 0x01, 0x00, 0x02, 0x02, 0x02, 0x00, 0x02, 0x05, 0x05, 0x00, 0x03, 0x07, 0x01, 0x01
        /*0010*/ 	.byte	0x02, 0x03, 0x01, 0x00, 0x02, 0x06, 0x01, 0x00, 0x04, 0x0b, 0x08, 0x00, 0x09, 0x00, 0x00, 0x00
        /*0020*/ 	.byte	0x00, 0x00, 0x00, 0x00


//--------------------- .nv.info._ZN7cutlass13device_kernelINS_4conv6kernel13ConvUniversalINS1_16ConvProblemShapeILNS1_8OperatorE2ELi3EEENS1_10collective14CollectiveConvINS1_47MainloopSm100TmaUmmaWarpSpecializedImplicitGemmILS5_2ELi8ELi3ELi1ELi2EN4cute5tupleIJNSA_1CILi1EEESD_SD_EEEEENSB_IJNSC_ILi128EEENSB_IJNSC_ILi64EEEEEESI_EEENS_6half_tESK_NSA_8TiledMMAINSA_8MMA_AtomIJNSA_20SM100_MMA_F16BF16_SSISK_SK_fLi128ELi64ELNSA_4UMMA5MajorE1ELSP_1ELNSO_7ScaleInE0ELSQ_0EEEEEENSA_6LayoutISE_NSB_IJNSC_ILi0EEESU_SU_EEEEENSB_IJNSA_10UnderscoreESX_SX_EEEEENS7_6detail27Sm100ImplicitGemmTileTraitsINSA_13SM90_TMA_LOADENSA_14ComposedLayoutINSA_7SwizzleILi3ELi4ELi3EEENSA_18smem_ptr_flag_bitsILi16EEENST_INSB_IJSH_NSC_ILi8EEEEEENSB_IJSD_SH_EEEEEEEvEENS11_INSA_20SM90_TMA_LOAD_IM2COLES1C_vEEEENS_8epilogue10collective18CollectiveEpilogueINS1H_23Sm100TmaWarpSpecializedILi3ELi2ELi32ELb1ELb0EEEJSJ_NSB_IJNST_ISG_SD_EENST_INSC_ILi32EEESD_EEEEESK_NSB_IJlNSB_IJSD_lllEEESU_EEESK_S1R_NS1H_6fusion15FusionCallbacksIS1L_NS1S_17LinearCombinationISK_fSK_fLNS_15FloatRoundStyleE2EEESJ_S1P_JEEENSA_5SM1004TMEM4LOAD26SM100_TMEM_LOAD_32dp32b32xES12_NS13_INS14_ILi2ELi4ELi3EEES17_NST_INSB_IJS18_S1N_EEENSB_IJS1N_SD_EEEEEEENSA_39AutoVectorizingCopyWithAssumedAlignmentILi128EEENSA_14SM90_TMA_STOREES26_S28_S28_EEEvvEEEEvNT_6ParamsE --------------------------
	.section	.nv.info._ZN7cutlass13device_kernelINS_4conv6kernel13ConvUniversalINS1_16ConvProblemShapeILNS1_8OperatorE2ELi3EEENS1_10collective14CollectiveConvINS1_47MainloopSm100TmaUmmaWarpSpecializedImplicitGemmILS5_2ELi8ELi3ELi1ELi2EN4cute5tupleIJNSA_1CILi1EEESD_SD_EEEEENSB_IJNSC_ILi128EEENSB_IJNSC_ILi64EEEEEESI_EEENS_6half_tESK_NSA_8TiledMMAINSA_8MMA_AtomIJNSA_20SM100_MMA_F16BF16_SSISK_SK_fLi128ELi64ELNSA_4UMMA5MajorE1ELSP_1ELNSO_7ScaleInE0ELSQ_0EEEEEENSA_6LayoutISE_NSB_IJNSC_ILi0EEESU_SU_EEEEENSB_IJNSA_10UnderscoreESX_SX_EEEEENS7_6detail27Sm100ImplicitGemmTileTraitsINSA_13SM90_TMA_LOADENSA_14ComposedLayoutINSA_7SwizzleILi3ELi4ELi3EEENSA_18smem_ptr_flag_bitsILi16EEENST_INSB_IJSH_NSC_ILi8EEEEEENSB_IJSD_SH_EEEEEEEvEENS11_INSA_20SM90_TMA_LOAD_IM2COLES1C_vEEEENS_8epilogue10collective18CollectiveEpilogueINS1H_23Sm100TmaWarpSpecializedILi3ELi2ELi32ELb1ELb0EEEJSJ_NSB_IJNST_ISG_SD_EENST_INSC_ILi32EEESD_EEEEESK_NSB_IJlNSB_IJSD_lllEEESU_EEESK_S1R_NS1H_6fusion15FusionCallbacksIS1L_NS1S_17LinearCombinationISK_fSK_fLNS_15FloatRoundStyleE2EEESJ_S1P_JEEENSA_5SM1004TMEM4LOAD26SM100_TMEM_LOAD_32dp32b32xES12_NS13_INS14_ILi2ELi4ELi3EEES17_NST_INSB_IJS18_S1N_EEENSB_IJS1N_SD_EEEEEEENSA_39AutoVectorizingCopyWithAssumedAlignmentILi128EEENSA_14SM90_TMA_STOREES26_S28_S28_EEEvvEEEEvNT_6ParamsE,"",@"SHT_CUDA_INFO"
	.sectionflags	@""
	.align	4


	//----- nvinfo : EIATTR_CUDA_API_VERSION
	.align		4
        /*0000*/ 	.byte	0x04, 0x37
        /*0002*/ 	.short	(.L_31 - .L_30)
.L_30:
        /*0004*/ 	.word	0x00000082


	//----- nvinfo : EIATTR_KPARAM_INFO
	.align		4
.L_31:
        /*0008*/ 	.byte	0x04, 0x17
        /*000a*/ 	.short	(.L_33 - .L_32)
.L_32:
        /*000c*/ 	.word	0x00000000
        /*0010*/ 	.short	0x0000
        /*0012*/ 	.short	0x0000
        /*0014*/ 	.byte	0x00, 0xf0, 0x01, 0x24


	//----- nvinfo : EIATTR_AT_ENTRY_FRAGMENTS
	.align		4
.L_33:
        /*0018*/ 	.byte	0x04, 0x4f
        /*001a*/ 	.short	(.L_35 - .L_34)


	//   ....[0]....
.L_34:
        /*001c*/ 	.word	0x00000006


	//----- nvinfo : EIATTR_RESERVED_SMEM_USED
	.align		4
.L_35:
        /*0020*/ 	.byte	0x01, 0x41
	.zero		2


	//----- nvinfo : EIATTR_SPARSE_MMA_MASK
	.align		4
        /*0024*/ 	.byte	0x03, 0x50
        /*0026*/ 	.short	0x0000


	//----- nvinfo : EIATTR_TCGEN05_1CTA_USED
	.align		4
        /*0028*/ 	.byte	0x01, 0x51
	.zero		2


	//----- nvinfo : EIATTR_MAXREG_COUNT
	.align		4
        /*002c*/ 	.byte	0x03, 0x1b
        /*002e*/ 	.short	0x00ff


	//----- nvinfo : EIATTR_NUM_BARRIERS
	.align		4
        /*0030*/ 	.byte	0x02, 0x4c
        /*0032*/ 	.byte	0x07
	.zero		1


	//----- nvinfo : EIATTR_EXTERNS
	.align		4
        /*0034*/ 	.byte	0x04, 0x0f
        /*0036*/ 	.short	(.L_37 - .L_36)


	//   ....[0]....
	.align		4
.L_36:
        /*0038*/ 	.word	index@(__assertfail)


	//----- nvinfo : EIATTR_MERCURY_ISA_VERSION
	.align		4
.L_37:
        /*003c*/ 	.byte	0x03, 0x5f
        /*003e*/ 	.short	0x0101


	//----- nvinfo : EIATTR_INT_WARP_WIDE_INSTR_OFFSETS
	.align		4
        /*0040*/ 	.byte	0x04, 0x31
        /*0042*/ 	.short	(.L_39 - .L_38)


	//   ....[0]....
.L_38:
        /*0044*/ 	.word	0x00004370


	//   ....[1]....
        /*0048*/ 	.word	0x00004390


	//   ....[2]....
        /*004c*/ 	.word	0x000043c0


	//   ....[3]....
        /*0050*/ 	.word	0x00005570


	//   ....[4]....
        /*0054*/ 	.word	0x00005660


	//   ....[5]....
        /*0058*/ 	.word	0x000057c0


	//   ....[6]....
        /*005c*/ 	.word	0x00005890


	//----- nvinfo : EIATTR_COOP_GROUP_MASK_REGIDS
	.align		4
.L_39:
        /*0060*/ 	.byte	0x04, 0x29
        /*0062*/ 	.short	(.L_41 - .L_40)


	//   ....[0]....
.L_40:
        /*0064*/ 	.word	0xffffffff


	//   ....[1]....
        /*0068*/ 	.word	0xffffffff


	//   ....[2]....
        /*006c*/ 	.word	0xffffffff


	//   ....[3]....
        /*0070*/ 	.word	0xffffffff


	//   ....[4]....
        /*0074*/ 	.word	0xffffffff


	//   ....[5]....
        /*0078*/ 	.word	0xffffffff


	//   ....[6]....
        /*007c*/ 	.word	0xffffffff


	//   ....[7]....
        /*0080*/ 	.word	0xffffffff


	//   ....[8]....
        /*0084*/ 	.word	0xffffffff


	//   ....[9]....
        /*0088*/ 	.word	0xffffffff


	//   ....[10]....
        /*008c*/ 	.word	0xffffffff


	//   ....[11]....
        /*0090*/ 	.word	0xffffffff


	//----- nvinfo : EIATTR_COOP_GROUP_INSTR_OFFSETS
	.align		4
.L_41:
        /*0094*/ 	.byte	0x04, 0x28
        /*0096*/ 	.short	(.L_43 - .L_42)


	//   ....[0]....
.L_42:
        /*0098*/ 	.word	0x00000090


	//   ....[1]....
        /*009c*/ 	.word	0x00000520


	//   ....[2]....
        /*00a0*/ 	.word	0x00000710


	//   ....[3]....
        /*00a4*/ 	.word	0x00000890


	//   ....[4]....
        /*00a8*/ 	.word	0x00000990


	//   ....[5]....
        /*00ac*/ 	.word	0x00000ae0


	//   ....[6]....
        /*00b0*/ 	.word	0x00002800


	//   ....[7]....
        /*00b4*/ 	.word	0x000036d0


	//   ....[8]....
        /*00b8*/ 	.word	0x000038e0


	//   ....[9]....
        /*00bc*/ 	.word	0x00003910


	//   ....[10]....
        /*00c0*/ 	.word	0x00004250


	//   ....[11]....
        /*00c4*/ 	.word	0x00004490


	//----- nvinfo : EIATTR_VRC_CTA_INIT_COUNT
	.align		4
.L_43:
        /*00c8*/ 	.byte	0x02, 0x4a
        /*00ca*/ 	.byte	0x80
	.zero		1


	//----- nvinfo : EIATTR_SYSCALL_OFFSETS
	.align		4
        /*00cc*/ 	.byte	0x04, 0x46
        /*00ce*/ 	.short	(.L_45 - .L_44)


	//   ....[0]....
.L_44:
        /*00d0*/ 	.word	0x00006be0


	//   ....[1]....
        /*00d4*/ 	.word	0x00006cd0


	//   ....[2]....
        /*00d8*/ 	.word	0x00007490


	//   ....[3]....
        /*00dc*/ 	.word	0x00008190


	//----- nvinfo : EIATTR_MBARRIER_INSTR_OFFSETS
	.align		4
.L_45:
        /*00e0*/ 	.byte	0x04, 0x39
        /*00e2*/ 	.short	(.L_47 - .L_46)


	//   ....[0]....
.L_46:
        /*00e4*/ 	.word	0x00000600
        /*00e8*/ 	.word	0x000000ff
        /*00ec*/ 	.word	0x00000000
        /*00f0*/ 	.short	0x0100
        /*00f2*/ 	.byte	0x04
	.zero		1


	//   ....[1]....
        /*00f4*/ 	.word	0x00000610
        /*00f8*/ 	.word	0x000000ff
        /*00fc*/ 	.word	0x00000040
        /*0100*/ 	.short	0x0100
        /*0102*/ 	.byte	0x04
	.zero		1


	//   ....[2]....
        /*0104*/ 	.word	0x00000620
        /*0108*/ 	.word	0x000000ff
        /*010c*/ 	.word	0x00000008
        /*0110*/ 	.short	0x0100
        /*0112*/ 	.byte	0x04
	.zero		1


	//   ....[3]....
        /*0114*/ 	.word	0x00000630
        /*0118*/ 	.word	0x000000ff
        /*011c*/ 	.word	0x00000048
        /*0120*/ 	.short	0x0100
        /*0122*/ 	.byte	0x04
	.zero		1


	//   ....[4]....
        /*0124*/ 	.word	0x00000640
        /*0128*/ 	.word	0x000000ff
        /*012c*/ 	.word	0x00000010
        /*0130*/ 	.short	0x0100
        /*0132*/ 	.byte	0x04
	.zero		1


	//   ....[5]....
        /*0134*/ 	.word	0x00000650
        /*0138*/ 	.word	0x000000ff
        /*013c*/ 	.word	0x00000050
        /*0140*/ 	.short	0x0100
        /*0142*/ 	.byte	0x04
	.zero		1


	//   ....[6]....
        /*0144*/ 	.word	0x00000660
        /*0148*/ 	.word	0x000000ff
        /*014c*/ 	.word	0x00000018
        /*0150*/ 	.short	0x0100
        /*0152*/ 	.byte	0x04
	.zero		1


	//   ....[7]....
        /*0154*/ 	.word	0x00000670
        /*0158*/ 	.word	0x000000ff
        /*015c*/ 	.word	0x00000058
        /*0160*/ 	.short	0x0100
        /*0162*/ 	.byte	0x04
	.zero		1


	//   ....[8]....
        /*0164*/ 	.word	0x00000680
        /*0168*/ 	.word	0x000000ff
        /*016c*/ 	.word	0x00000020
        /*0170*/ 	.short	0x0100
        /*0172*/ 	.byte	0x04
	.zero		1


	//   ....[9]....
        /*0174*/ 	.word	0x00000690
        /*0178*/ 	.word	0x000000ff
        /*017c*/ 	.word	0x00000060
        /*0180*/ 	.short	0x0100
        /*0182*/ 	.byte	0x04
	.zero		1


	//   ....[10]....
        /*0184*/ 	.word	0x000006a0
        /*0188*/ 	.word	0x000000ff
        /*018c*/ 	.word	0x00000028
        /*0190*/ 	.short	0x0100
        /*0192*/ 	.byte	0x04
	.zero		1


	//   ....[11]....
        /*0194*/ 	.word	0x000006b0
        /*0198*/ 	.word	0x000000ff
        /*019c*/ 	.word	0x00000068
        /*01a0*/ 	.short	0x0100
        /*01a2*/ 	.byte	0x04
	.zero		1


	//   ....[12]....
        /*01a4*/ 	.word	0x000006c0
        /*01a8*/ 	.word	0x000000ff
        /*01ac*/ 	.word	0x00000030
        /*01b0*/ 	.short	0x0100
        /*01b2*/ 	.byte	0x04
	.zero		1


	//   ....[13]....
        /*01b4*/ 	.word	0x000006d0
        /*01b8*/ 	.word	0x000000ff
        /*01bc*/ 	.word	0x00000070
        /*01c0*/ 	.short	0x0100
        /*01c2*/ 	.byte	0x04
	.zero		1


	//   ....[14]....
        /*01c4*/ 	.word	0x000006e0
        /*01c8*/ 	.word	0x000000ff
        /*01cc*/ 	.word	0x00000038
        /*01d0*/ 	.short	0x0100
        /*01d2*/ 	.byte	0x04
	.zero		1


	//   ....[15]....
        /*01d4*/ 	.word	0x000006f0
        /*01d8*/ 	.word	0x000000ff
        /*01dc*/ 	.word	0x00000078
        /*01e0*/ 	.short	0x0100
        /*01e2*/ 	.byte	0x04
	.zero		1


	//   ....[16]....
        /*01e4*/ 	.word	0x00000820
        /*01e8*/ 	.word	0x000000ff
        /*01ec*/ 	.word	0x00000080
        /*01f0*/ 	.short	0x0100
        /*01f2*/ 	.byte	0x04
	.zero		1


	//   ....[17]....
        /*01f4*/ 	.word	0x00000830
        /*01f8*/ 	.word	0x000000ff
        /*01fc*/ 	.word	0x00000098
        /*0200*/ 	.short	0x0100
        /*0202*/ 	.byte	0x04
	.zero		1


	//   ....[18]....
        /*0204*/ 	.word	0x00000840
        /*0208*/ 	.word	0x000000ff
        /*020c*/ 	.word	0x00000088
        /*0210*/ 	.short	0x0100
        /*0212*/ 	.byte	0x04
	.zero		1


	//   ....[19]....
        /*0214*/ 	.word	0x00000850
        /*0218*/ 	.word	0x000000ff
        /*021c*/ 	.word	0x000000a0
        /*0220*/ 	.short	0x0100
        /*0222*/ 	.byte	0x04
	.zero		1


	//   ....[20]....
        /*0224*/ 	.word	0x00000860
        /*0228*/ 	.word	0x000000ff
        /*022c*/ 	.word	0x00000090
        /*0230*/ 	.short	0x0100
        /*0232*/ 	.byte	0x04
	.zero		1


	//   ....[21]....
        /*0234*/ 	.word	0x00000870
        /*0238*/ 	.word	0x000000ff
        /*023c*/ 	.word	0x000000a8
        /*0240*/ 	.short	0x0100
        /*0242*/ 	.byte	0x04
	.zero		1


	//   ....[22]....
        /*0244*/ 	.word	0x00000960
        /*0248*/ 	.word	0x000000ff
        /*024c*/ 	.word	0x000000b0
        /*0250*/ 	.short	0x0100
        /*0252*/ 	.byte	0x06
	.zero		1


	//   ....[23]....
        /*0254*/ 	.word	0x00000970
        /*0258*/ 	.word	0x000000ff
        /*025c*/ 	.word	0x000000b8
        /*0260*/ 	.short	0x0100
        /*0262*/ 	.byte	0x06
	.zero		1


	//   ....[24]....
        /*0264*/ 	.word	0x00000ab0
        /*0268*/ 	.word	0x000000ff
        /*026c*/ 	.word	0x000000c0
        /*0270*/ 	.short	0x0100
        /*0272*/ 	.byte	0x06
	.zero		1


	//   ....[25]....
        /*0274*/ 	.word	0x00000ac0
        /*0278*/ 	.word	0x000000ff
        /*027c*/ 	.word	0x000000c8
        /*0280*/ 	.short	0x0100
        /*0282*/ 	.byte	0x06
	.zero		1


	//   ....[26]....
        /*0284*/ 	.word	0x00000c10
        /*0288*/ 	.word	0x000000ff
        /*028c*/ 	.word	0x000000d0
        /*0290*/ 	.short	0x0100
        /*0292*/ 	.byte	0x04
	.zero		1


	//   ....[27]....
        /*0294*/ 	.word	0x00000c20
        /*0298*/ 	.word	0x000000ff
        /*029c*/ 	.word	0x000000e0
        /*02a0*/ 	.short	0x0100
        /*02a2*/ 	.byte	0x04
	.zero		1


	//   ....[28]....
        /*02a4*/ 	.word	0x00000c30
        /*02a8*/ 	.word	0x000000ff
        /*02ac*/ 	.word	0x000000d8
        /*02b0*/ 	.short	0x0100
        /*02b2*/ 	.byte	0x04
	.zero		1


	//   ....[29]....
        /*02b4*/ 	.word	0x00000c40
        /*02b8*/ 	.word	0x000000ff
        /*02bc*/ 	.word	0x000000e8
        /*02c0*/ 	.short	0x0100
        /*02c2*/ 	.byte	0x04
	.zero		1


	//   ....[30]....
        /*02c4*/ 	.word	0x00001a40
        /*02c8*/ 	.word	0x000000ff
        /*02cc*/ 	.word	0x00000040
        /*02d0*/ 	.short	0x010a
        /*02d2*/ 	.byte	0x08
	.zero		1


	//   ....[31]....
        /*02d4*/ 	.word	0x00001dd0
        /*02d8*/ 	.word	0x000000ff
        /*02dc*/ 	.word	0x00000040
        /*02e0*/ 	.short	0x010a
        /*02e2*/ 	.byte	0x29
	.zero		1


	//   ....[32]....
        /*02e4*/ 	.word	0x00001f40
        /*02e8*/ 	.word	0x000000ff
        /*02ec*/ 	.word	0x00000040
        /*02f0*/ 	.short	0x010a
        /*02f2*/ 	.byte	0x08
	.zero		1


	//   ....[33]....
        /*02f4*/ 	.word	0x000021f0
        /*02f8*/ 	.word	0x000000ff
        /*02fc*/ 	.word	0x000000b8
        /*0300*/ 	.short	0x0101
        /*0302*/ 	.byte	0x25
	.zero		1


	//   ....[34]....
        /*0304*/ 	.word	0x00002220
        /*0308*/ 	.word	0x000000ff
        /*030c*/ 	.word	0x00000040
        /*0310*/ 	.short	0x010a
        /*0312*/ 	.byte	0x04
	.zero		1


	//   ....[35]....
        /*0314*/ 	.word	0x000023f0
        /*0318*/ 	.word	0x000000ff
        /*031c*/ 	.word	0x00000040
        /*0320*/ 	.short	0x010a
        /*0322*/ 	.byte	0x21
	.zero		1


	//   ....[36]....
        /*0324*/ 	.word	0x00002560
        /*0328*/ 	.word	0x000000ff
        /*032c*/ 	.word	0x00000040
        /*0330*/ 	.short	0x010a
        /*0332*/ 	.byte	0x08
	.zero		1


	//   ....[37]....
        /*0334*/ 	.word	0x00002810
        /*0338*/ 	.word	0x000000ff
        /*033c*/ 	.word	0x000000c0
        /*0340*/ 	.short	0x010a
        /*0342*/ 	.byte	0x25
	.zero		1


	//   ....[38]....
        /*0344*/ 	.word	0x000028d0
        /*0348*/ 	.word	0x000000ff
        /*034c*/ 	.word	0x00000000
        /*0350*/ 	.short	0x0101
        /*0352*/ 	.byte	0x04
	.zero		1


	//   ....[39]....
        /*0354*/ 	.word	0x00002ec0
        /*0358*/ 	.word	0x000000ff
        /*035c*/ 	.word	0x00000000
        /*0360*/ 	.short	0x010a
        /*0362*/ 	.byte	0x04
	.zero		1


	//   ....[40]....
        /*0364*/ 	.word	0x00002f60
        /*0368*/ 	.word	0x000000ff
        /*036c*/ 	.word	0x00000000
        /*0370*/ 	.short	0x010a
        /*0372*/ 	.byte	0x05
	.zero		1


	//   ....[41]....
        /*0374*/ 	.word	0x00003000
        /*0378*/ 	.word	0x000000ff
        /*037c*/ 	.word	0x00000000
        /*0380*/ 	.short	0x010a
        /*0382*/ 	.byte	0x05
	.zero		1


	//   ....[42]....
        /*0384*/ 	.word	0x000030a0
        /*0388*/ 	.word	0x000000ff
        /*038c*/ 	.word	0x00000000
        /*0390*/ 	.short	0x010a
        /*0392*/ 	.byte	0x05
	.zero		1


	//   ....[43]....
        /*0394*/ 	.word	0x00003140
        /*0398*/ 	.word	0x000000ff
        /*039c*/ 	.word	0x00000000
        /*03a0*/ 	.short	0x010a
        /*03a2*/ 	.byte	0x05
	.zero		1


	//   ....[44]....
        /*03a4*/ 	.word	0x000031e0
        /*03a8*/ 	.word	0x000000ff
        /*03ac*/ 	.word	0x00000000
        /*03b0*/ 	.short	0x010a
        /*03b2*/ 	.byte	0x05
	.zero		1


	//   ....[45]....
        /*03b4*/ 	.word	0x00003280
        /*03b8*/ 	.word	0x000000ff
        /*03bc*/ 	.word	0x00000000
        /*03c0*/ 	.short	0x010a
        /*03c2*/ 	.byte	0x05
	.zero		1


	//   ....[46]....
        /*03c4*/ 	.word	0x00003330
        /*03c8*/ 	.word	0x00000000
        /*03cc*/ 	.word	0x00000000
        /*03d0*/ 	.short	0x010a
        /*03d2*/ 	.byte	0xff
	.zero		1


	//   ....[47]....
        /*03d4*/ 	.word	0x00003480
        /*03d8*/ 	.word	0x000000ff
        /*03dc*/ 	.word	0x000000c8
        /*03e0*/ 	.short	0x010a
        /*03e2*/ 	.byte	0x04
	.zero		1


	//   ....[48]....
        /*03e4*/ 	.word	0x00003520
        /*03e8*/ 	.word	0x000000ff
        /*03ec*/ 	.word	0x000000c0
        /*03f0*/ 	.short	0x010a
        /*03f2*/ 	.byte	0x04
	.zero		1


	//   ....[49]....
        /*03f4*/ 	.word	0x000035c0
        /*03f8*/ 	.word	0x000000ff
        /*03fc*/ 	.word	0x00000000
        /*0400*/ 	.short	0x0101
        /*0402*/ 	.byte	0x05
	.zero		1


	//   ....[50]....
        /*0404*/ 	.word	0x00003600
        /*0408*/ 	.word	0x000000ff
        /*040c*/ 	.word	0x000000c8
        /*0410*/ 	.short	0x0106
        /*0412*/ 	.byte	0x04
	.zero		1


	//   ....[51]....
        /*0414*/ 	.word	0x00003640
        /*0418*/ 	.word	0x00000000
        /*041c*/ 	.word	0x000000c8
        /*0420*/ 	.short	0x010a
        /*0422*/ 	.byte	0xff
	.zero		1


	//   ....[52]....
        /*0424*/ 	.word	0x00003b90
        /*0428*/ 	.word	0x000000ff
        /*042c*/ 	.word	0x000000c0
        /*0430*/ 	.short	0x010a
        /*0432*/ 	.byte	0x15
	.zero		1


	//   ....[53]....
        /*0434*/ 	.word	0x00003c40
        /*0438*/ 	.word	0x000000ff
        /*043c*/ 	.word	0x00000000
        /*0440*/ 	.short	0x0101
        /*0442*/ 	.byte	0x23
	.zero		1


	//   ....[54]....
        /*0444*/ 	.word	0x00003c50
        /*0448*/ 	.word	0x000000ff
        /*044c*/ 	.word	0x000000e0
        /*0450*/ 	.short	0x010a
        /*0452*/ 	.byte	0x19
	.zero		1


	//   ....[55]....
        /*0454*/ 	.word	0x00003cd0
        /*0458*/ 	.word	0x000000ff
        /*045c*/ 	.word	0x00000000
        /*0460*/ 	.short	0x010a
        /*0462*/ 	.byte	0x04
	.zero		1


	//   ....[56]....
        /*0464*/ 	.word	0x00003d70
        /*0468*/ 	.word	0x000000ff
        /*046c*/ 	.word	0x00000000
        /*0470*/ 	.short	0x010a
        /*0472*/ 	.byte	0x11
	.zero		1


	//   ....[57]....
        /*0474*/ 	.word	0x00003ec0
        /*0478*/ 	.word	0x000000ff
        /*047c*/ 	.word	0x00000000
        /*0480*/ 	.short	0x010a
        /*0482*/ 	.byte	0x04
	.zero		1


	//   ....[58]....
        /*0484*/ 	.word	0x000041a0
        /*0488*/ 	.word	0x000000ff
        /*048c*/ 	.word	0x00000000
        /*0490*/ 	.short	0x010a
        /*0492*/ 	.byte	0x04
	.zero		1


	//   ....[59]....
        /*0494*/ 	.word	0x00004230
        /*0498*/ 	.word	0x000000ff
        /*049c*/ 	.word	0x00000000
        /*04a0*/ 	.short	0x010a
        /*04a2*/ 	.byte	0x04
	.zero		1


	//   ....[60]....
        /*04a4*/ 	.word	0x00004990
        /*04a8*/ 	.word	0x000000ff
        /*04ac*/ 	.word	0x000000c0
        /*04b0*/ 	.short	0x010a
        /*04b2*/ 	.byte	0x18
	.zero		1


	//   ....[61]....
        /*04b4*/ 	.word	0x00004a20
        /*04b8*/ 	.word	0x000000ff
        /*04bc*/ 	.word	0x00000000
        /*04c0*/ 	.short	0x0101
        /*04c2*/ 	.byte	0x29
	.zero		1


	//   ....[62]....
        /*04c4*/ 	.word	0x00004f30
        /*04c8*/ 	.word	0x000000ff
        /*04cc*/ 	.word	0x000000b8
        /*04d0*/ 	.short	0x010a
        /*04d2*/ 	.byte	0x18
	.zero		1


	//   ....[63]....
        /*04d4*/ 	.word	0x00005540
        /*04d8*/ 	.word	0x000000ff
        /*04dc*/ 	.word	0x00000098
        /*04e0*/ 	.short	0x010a
        /*04e2*/ 	.byte	0x05
	.zero		1


	//   ....[64]....
        /*04e4*/ 	.word	0x00005730
        /*04e8*/ 	.word	0x000000ff
        /*04ec*/ 	.word	0x00000080
        /*04f0*/ 	.short	0x010b
        /*04f2*/ 	.byte	0x05
	.zero		1


	//   ....[65]....
        /*04f4*/ 	.word	0x00005740
        /*04f8*/ 	.word	0x000000ff
        /*04fc*/ 	.word	0x00000000
        /*0500*/ 	.short	0x0101
        /*0502*/ 	.byte	0x07
	.zero		1


	//   ....[66]....
        /*0504*/ 	.word	0x00005750
        /*0508*/ 	.word	0x000000ff
        /*050c*/ 	.word	0x00000098
        /*0510*/ 	.short	0x010a
        /*0512*/ 	.byte	0x04
	.zero		1


	//   ....[67]....
        /*0514*/ 	.word	0x00005970
        /*0518*/ 	.word	0x000000ff
        /*051c*/ 	.word	0x00000080
        /*0520*/ 	.short	0x010b
        /*0522*/ 	.byte	0x04
	.zero		1


	//   ....[68]....
        /*0524*/ 	.word	0x00005980
        /*0528*/ 	.word	0x000000ff
        /*052c*/ 	.word	0x00000000
        /*0530*/ 	.short	0x0101
        /*0532*/ 	.byte	0x05
	.zero		1


	//   ....[69]....
        /*0534*/ 	.word	0x000059d0
        /*0538*/ 	.word	0x000000ff
        /*053c*/ 	.word	0x00000000
        /*0540*/ 	.short	0x010a
        /*0542*/ 	.byte	0x04
	.zero		1


	//   ....[70]....
        /*0544*/ 	.word	0x00005a90
        /*0548*/ 	.word	0x00000002
        /*054c*/ 	.word	0x00000000
        /*0550*/ 	.short	0x010a
        /*0552*/ 	.byte	0xff
	.zero		1


	//   ....[71]....
        /*0554*/ 	.word	0x00005b10
        /*0558*/ 	.word	0x00000000
        /*055c*/ 	.word	0x00000000
        /*0560*/ 	.short	0x010a
        /*0562*/ 	.byte	0xff
	.zero		1


	//   ....[72]....
        /*0564*/ 	.word	0x00005e90
        /*0568*/ 	.word	0x000000ff
        /*056c*/ 	.word	0x000000c0
        /*0570*/ 	.short	0x010a
        /*0572*/ 	.byte	0x33
	.zero		1


	//   ....[73]....
        /*0574*/ 	.word	0x00005f50
        /*0578*/ 	.word	0x000000ff
        /*057c*/ 	.word	0x00000000
        /*0580*/ 	.short	0x0101
        /*0582*/ 	.byte	0x04
	.zero		1


	//   ....[74]....
        /*0584*/ 	.word	0x00007150
        /*0588*/ 	.word	0x00000000
        /*058c*/ 	.word	0x00000080
        /*0590*/ 	.short	0x010a
        /*0592*/ 	.byte	0xff
	.zero		1


	//   ....[75]....
        /*0594*/ 	.word	0x00007160
        /*0598*/ 	.word	0x00000056
        /*059c*/ 	.word	0x000000d0
        /*05a0*/ 	.short	0x010a
        /*05a2*/ 	.byte	0xff
	.zero		1


	//   ....[76]....
        /*05a4*/ 	.word	0x00007260
        /*05a8*/ 	.word	0x00000000
        /*05ac*/ 	.word	0x00000080
        /*05b0*/ 	.short	0x010a
        /*05b2*/ 	.byte	0xff
	.zero		1


	//   ....[77]....
        /*05b4*/ 	.word	0x00007370
        /*05b8*/ 	.word	0x00000056
        /*05bc*/ 	.word	0x000000d0
        /*05c0*/ 	.short	0x010a
        /*05c2*/ 	.byte	0xff
	.zero		1


	//   ....[78]....
        /*05c4*/ 	.word	0x00007eb0
        /*05c8*/ 	.word	0x00000000
        /*05cc*/ 	.word	0x00000000
        /*05d0*/ 	.short	0x0101
        /*05d2*/ 	.byte	0xff
	.zero		1


	//   ....[79]....
        /*05d4*/ 	.word	0x00007f00
        /*05d8*/ 	.word	0x00000003
        /*05dc*/ 	.word	0x00000080
        /*05e0*/ 	.short	0x010a
        /*05e2*/ 	.byte	0xff
	.zero		1


	//   ....[80]....
        /*05e4*/ 	.word	0x00007fd0
        /*05e8*/ 	.word	0x00000003
        /*05ec*/ 	.word	0x00000080
        /*05f0*/ 	.short	0x010a
        /*05f2*/ 	.byte	0xff
	.zero		1


	//   ....[81]....
        /*05f4*/ 	.word	0x00008410
        /*05f8*/ 	.word	0x000000ff
        /*05fc*/ 	.word	0x00000000
        /*0600*/ 	.short	0x0101
        /*0602*/ 	.byte	0x05
	.zero		1


	//   ....[82]....
        /*0604*/ 	.word	0x00008c70
        /*0608*/ 	.word	0x00000002
        /*060c*/ 	.word	0x00000000
        /*0610*/ 	.short	0x0101
        /*0612*/ 	.byte	0xff
	.zero		1


	//   ....[83]....
        /*0614*/ 	.word	0x00008f10
        /*0618*/ 	.word	0x000000ff
        /*061c*/ 	.word	0x00000000
        /*0620*/ 	.short	0x0101
        /*0622*/ 	.byte	0x04
	.zero		1


	//   ....[84]....
        /*0624*/ 	.word	0x00008f40
        /*0628*/ 	.word	0x00000000
        /*062c*/ 	.word	0x00000040
        /*0630*/ 	.short	0x010a
        /*0632*/ 	.byte	0xff
	.zero		1


	//   ....[85]....
        /*0634*/ 	.word	0x00008fa0
        /*0638*/ 	.word	0x00000000
        /*063c*/ 	.word	0x00000040
        /*0640*/ 	.short	0x010a
        /*0642*/ 	.byte	0xff
	.zero		1


	//   ....[86]....
        /*0644*/ 	.word	0x00009000
        /*0648*/ 	.word	0x00000000
        /*064c*/ 	.word	0x000000c0
        /*0650*/ 	.short	0x010a
        /*0652*/ 	.byte	0xff
	.zero		1


	//   ....[87]....
        /*0654*/ 	.word	0x00009060
        /*0658*/ 	.word	0x00000000
        /*065c*/ 	.word	0x00000000
        /*0660*/ 	.short	0x010a
        /*0662*/ 	.byte	0xff
	.zero		1


	//   ....[88]....
        /*0664*/ 	.word	0x000090c0
        /*0668*/ 	.word	0x00000000
        /*066c*/ 	.word	0x00000000
        /*0670*/ 	.short	0x010a
        /*0672*/ 	.byte	0xff
	.zero		1


	//   ....[89]....
        /*0674*/ 	.word	0x00009120
        /*0678*/ 	.word	0x00000000
        /*067c*/ 	.word	0x00000000
        /*0680*/ 	.short	0x010a
        /*0682*/ 	.byte	0xff
	.zero		1


	//   ....[90]....
        /*0684*/ 	.word	0x00009180
        /*0688*/ 	.word	0x00000000
        /*068c*/ 	.word	0x00000000
        /*0690*/ 	.short	0x010a
        /*0692*/ 	.byte	0xff
	.zero		1


	//   ....[91]....
        /*0694*/ 	.word	0x000091e0
        /*0698*/ 	.word	0x00000000
        /*069c*/ 	.word	0x00000000
        /*06a0*/ 	.short	0x010a
        /*06a2*/ 	.byte	0xff
	.zero		1


	//   ....[92]....
        /*06a4*/ 	.word	0x00009240
        /*06a8*/ 	.word	0x00000000
        /*06ac*/ 	.word	0x00000000
        /*06b0*/ 	.short	0x010a
        /*06b2*/ 	.byte	0xff
	.zero		1


	//   ....[93]....
        /*06b4*/ 	.word	0x000092a0
        /*06b8*/ 	.word	0x00000000
        /*06bc*/ 	.word	0x00000000
        /*06c0*/ 	.short	0x010a
        /*06c2*/ 	.byte	0xff
	.zero		1


	//   ....[94]....
        /*06c4*/ 	.word	0x00009300
        /*06c8*/ 	.word	0x00000004
        /*06cc*/ 	.word	0x000000c8
        /*06d0*/ 	.short	0x010a
        /*06d2*/ 	.byte	0xff
	.zero		1


	//   ....[95]....
        /*06d4*/ 	.word	0x00009360
        /*06d8*/ 	.word	0x00000004
        /*06dc*/ 	.word	0x000000c0
        /*06e0*/ 	.short	0x010a
        /*06e2*/ 	.byte	0xff
	.zero		1


	//   ....[96]....
        /*06e4*/ 	.word	0x000093c0
        /*06e8*/ 	.word	0x00000000
        /*06ec*/ 	.word	0x000000c0
        /*06f0*/ 	.short	0x010a
        /*06f2*/ 	.byte	0xff
	.zero		1


	//   ....[97]....
        /*06f4*/ 	.word	0x00009420
        /*06f8*/ 	.word	0x00000000
        /*06fc*/ 	.word	0x000000e0
        /*0700*/ 	.short	0x010a
        /*0702*/ 	.byte	0xff
	.zero		1


	//   ....[98]....
        /*0704*/ 	.word	0x00009480
        /*0708*/ 	.word	0x00000000
        /*070c*/ 	.word	0x00000000
        /*0710*/ 	.short	0x010a
        /*0712*/ 	.byte	0xff
	.zero		1


	//   ....[99]....
        /*0714*/ 	.word	0x000094e0
        /*0718*/ 	.word	0x00000000
        /*071c*/ 	.word	0x00000000
        /*0720*/ 	.short	0x010a
        /*0722*/ 	.byte	0xff
	.zero		1


	//   ....[100]....
        /*0724*/ 	.word	0x00009540
        /*0728*/ 	.word	0x00000000
        /*072c*/ 	.word	0x00000000
        /*0730*/ 	.short	0x010a
        /*0732*/ 	.byte	0xff
	.zero		1


	//   ....[101]....
        /*0734*/ 	.word	0x000095a0
        /*0738*/ 	.word	0x00000000
        /*073c*/ 	.word	0x000000c0
        /*0740*/ 	.short	0x010a
        /*0742*/ 	.byte	0xff
	.zero		1


	//   ....[102]....
        /*0744*/ 	.word	0x00009600
        /*0748*/ 	.word	0x00000009
        /*074c*/ 	.word	0x000000b8
        /*0750*/ 	.short	0x010a
        /*0752*/ 	.byte	0xff
	.zero		1


	//   ....[103]....
        /*0754*/ 	.word	0x00009660
        /*0758*/ 	.word	0x00000000
        /*075c*/ 	.word	0x00000098
        /*0760*/ 	.short	0x010a
        /*0762*/ 	.byte	0xff
	.zero		1


	//   ....[104]....
        /*0764*/ 	.word	0x000096c0
        /*0768*/ 	.word	0x00000000
        /*076c*/ 	.word	0x00000098
        /*0770*/ 	.short	0x010a
        /*0772*/ 	.byte	0xff
	.zero		1


	//   ....[105]....
        /*0774*/ 	.word	0x00009720
        /*0778*/ 	.word	0x00000000
        /*077c*/ 	.word	0x00000000
        /*0780*/ 	.short	0x010a
        /*0782*/ 	.byte	0xff
	.zero		1


	//   ....[106]....
        /*0784*/ 	.word	0x00009770
        /*0788*/ 	.word	0x00000002
        /*078c*/ 	.word	0x00000000
        /*0790*/ 	.short	0x010a
        /*0792*/ 	.byte	0xff
	.zero		1


	//   ....[107]....
        /*0794*/ 	.word	0x000097d0
        /*0798*/ 	.word	0x00000000
        /*079c*/ 	.word	0x000000c0
        /*07a0*/ 	.short	0x010a
        /*07a2*/ 	.byte	0xff
	.zero		1


	//   ....[108]....
        /*07a4*/ 	.word	0x00009820
        /*07a8*/ 	.word	0x00000000
        /*07ac*/ 	.word	0x00000080
        /*07b0*/ 	.short	0x010a
        /*07b2*/ 	.byte	0xff
	.zero		1


	//   ....[109]....
        /*07b4*/ 	.word	0x00009870
        /*07b8*/ 	.word	0x00000056
        /*07bc*/ 	.word	0x000000d0
        /*07c0*/ 	.short	0x010a
        /*07c2*/ 	.byte	0xff
	.zero		1


	//   ....[110]....
        /*07c4*/ 	.word	0x000098c0
        /*07c8*/ 	.word	0x00000003
        /*07cc*/ 	.word	0x00000080
        /*07d0*/ 	.short	0x010a
        /*07d2*/ 	.byte	0xff
	.zero		1


	//----- nvinfo : EIATTR_NUM_MBARRIERS
	.align		4
.L_47:
        /*07d4*/ 	.byte	0x03, 0x38
        /*07d6*/ 	.short	0x001e


	//----- nvinfo : EIATTR_EXIT_INSTR_OFFSETS
	.align		4
        /*07d8*/ 	.byte	0x04, 0x1c
        /*07da*/ 	.short	(.L_49 - .L_48)


	//   ....[0]....
.L_48:
        /*07dc*/ 	.word	0x00003360


	//   ....[1]....
        /*07e0*/ 	.word	0x00003610


	//   ....[2]....
        /*07e4*/ 	.word	0x00003670


	//   ....[3]....
        /*07e8*/ 	.word	0x000044a0


	//   ....[4]....
        /*07ec*/ 	.word	0x00005b40


	//   ....[5]....
        /*07f0*/ 	.word	0x00005b80


	//   ....[6]....
        /*07f4*/ 	.word	0x00008df0


	//   ....[7]....
        /*07f8*/ 	.word	0x00008e70


	//   ....[8]....
        /*07fc*/ 	.word	0x00008ea0


	//   ....[9]....
        /*0800*/ 	.word	0x00008f20


	//----- nvinfo : EIATTR_MAX_THREADS
	.align		4
.L_49:
        /*0804*/ 	.byte	0x04, 0x05
        /*0806*/ 	.short	(.L_51 - .L_50)
.L_50:
        /*0808*/ 	.word	0x00000100
        /*080c*/ 	.word	0x00000001
        /*0810*/ 	.word	0x00000001


	//----- nvinfo : EIATTR_CRS_STACK_SIZE
	.align		4
.L_51:
        /*0814*/ 	.byte	0x04, 0x1e
        /*0816*/ 	.short	(.L_53 - .L_52)
.L_52:
        /*0818*/ 	.word	0x00000000


	//----- nvinfo : EIATTR_CBANK_PARAM_SIZE
	.align		4
.L_53:
        /*081c*/ 	.byte	0x03, 0x19
        /*081e*/ 	.short	0x0900


	//----- nvinfo : EIATTR_PARAM_CBANK
	.align		4
        /*0820*/ 	.byte	0x04, 0x0a
        /*0822*/ 	.short	(.L_55 - .L_54)
	.align		4
.L_54:
        /*0824*/ 	.word	index@(.nv.constant0._ZN7cutlass13device_kernelINS_4conv6kernel13ConvUniversalINS1_16ConvProblemShapeILNS1_8OperatorE2ELi3EEENS1_10collective14CollectiveConvINS1_47MainloopSm100TmaUmmaWarpSpecializedImplicitGemmILS5_2ELi8ELi3ELi1ELi2EN4cute5tupleIJNSA_1CILi1EEESD_SD_EEEEENSB_IJNSC_ILi128EEENSB_IJNSC_ILi64EEEEEESI_EEENS_6half_tESK_NSA_8TiledMMAINSA_8MMA_AtomIJNSA_20SM100_MMA_F16BF16_SSISK_SK_fLi128ELi64ELNSA_4UMMA5MajorE1ELSP_1ELNSO_7ScaleInE0ELSQ_0EEEEEENSA_6LayoutISE_NSB_IJNSC_ILi0EEESU_SU_EEEEENSB_IJNSA_10UnderscoreESX_SX_EEEEENS7_6detail27Sm100ImplicitGemmTileTraitsINSA_13SM90_TMA_LOADENSA_14ComposedLayoutINSA_7SwizzleILi3ELi4ELi3EEENSA_18smem_ptr_flag_bitsILi16EEENST_INSB_IJSH_NSC_ILi8EEEEEENSB_IJSD_SH_EEEEEEEvEENS11_INSA_20SM90_TMA_LOAD_IM2COLES1C_vEEEENS_8epilogue10collective18CollectiveEpilogueINS1H_23Sm100TmaWarpSpecializedILi3ELi2ELi32ELb1ELb0EEEJSJ_NSB_IJNST_ISG_SD_EENST_INSC_ILi32EEESD_EEEEESK_NSB_IJlNSB_IJSD_lllEEESU_EEESK_S1R_NS1H_6fusion15FusionCallbacksIS1L_NS1S_17LinearCombinationISK_fSK_fLNS_15FloatRoundStyleE2EEESJ_S1P_JEEENSA_5SM1004TMEM4LOAD26SM100_TMEM_LOAD_32dp32b32xES12_NS13_INS14_ILi2ELi4ELi3EEES17_NST_INSB_IJS18_S1N_EEENSB_IJS1N_SD_EEEEEEENSA_39AutoVectorizingCopyWithAssumedAlignmentILi128EEENSA_14SM90_TMA_STOREES26_S28_S28_EEEvvEEEEvNT_6ParamsE)
        /*0828*/ 	.short	0x0380
        /*082a*/ 	.short	0x0900


	//----- nvinfo : EIATTR_SW_WAR
	.align		4
.L_55:
        /*082c*/ 	.byte	0x04, 0x36
        /*082e*/ 	.short	(.L_57 - .L_56)
.L_56:
        /*0830*/ 	.word	0x00000008
.L_57:


//--------------------- .nv.callgraph             --------------------------
	.section	.nv.callgraph,"",@"SHT_CUDA_CALLGRAPH"
	.align	4
	.sectionentsize	8
	.align		4
        /*0000*/ 	.word	0x00000000
	.align		4
        /*0004*/ 	.word	0xffffffff
	.align		4
        /*0008*/ 	.word	index@(_ZN7cutlass13device_kernelINS_4conv6kernel13ConvUniversalINS1_16ConvProblemShapeILNS1_8OperatorE2ELi3EEENS1_10collective14CollectiveConvINS1_47MainloopSm100TmaUmmaWarpSpecializedImplicitGemmILS5_2ELi8ELi3ELi1ELi2EN4cute5tupleIJNSA_1CILi1EEESD_SD_EEEEENSB_IJNSC_ILi128EEENSB_IJNSC_ILi64EEEEEESI_EEENS_6half_tESK_NSA_8TiledMMAINSA_8MMA_AtomIJNSA_20SM100_MMA_F16BF16_SSISK_SK_fLi128ELi64ELNSA_4UMMA5MajorE1ELSP_1ELNSO_7ScaleInE0ELSQ_0EEEEEENSA_6LayoutISE_NSB_IJNSC_ILi0EEESU_SU_EEEEENSB_IJNSA_10UnderscoreESX_SX_EEEEENS7_6detail27Sm100ImplicitGemmTileTraitsINSA_13SM90_TMA_LOADENSA_14ComposedLayoutINSA_7SwizzleILi3ELi4ELi3EEENSA_18smem_ptr_flag_bitsILi16EEENST_INSB_IJSH_NSC_ILi8EEEEEENSB_IJSD_SH_EEEEEEEvEENS11_INSA_20SM90_TMA_LOAD_IM2COLES1C_vEEEENS_8epilogue10collective18CollectiveEpilogueINS1H_23Sm100TmaWarpSpecializedILi3ELi2ELi32ELb1ELb0EEEJSJ_NSB_IJNST_ISG_SD_EENST_INSC_ILi32EEESD_EEEEESK_NSB_IJlNSB_IJSD_lllEEESU_EEESK_S1R_NS1H_6fusion15FusionCallbacksIS1L_NS1S_17LinearCombinationISK_fSK_fLNS_15FloatRoundStyleE2EEESJ_S1P_JEEENSA_5SM1004TMEM4LOAD26SM100_TMEM_LOAD_32dp32b32xES12_NS13_INS14_ILi2ELi4ELi3EEES17_NST_INSB_IJS18_S1N_EEENSB_IJS1N_SD_EEEEEEENSA_39AutoVectorizingCopyWithAssumedAlignmentILi128EEENSA_14SM90_TMA_STOREES26_S28_S28_EEEvvEEEEvNT_6ParamsE)
	.align		4
        /*000c*/ 	.word	index@(__assertfail)
	.align		4
        /*0010*/ 	.word	0x00000000
	.align		4
        /*0014*/ 	.word	0xfffffffe
	.align		4
        /*0018*/ 	.word	0x00000000
	.align		4
        /*001c*/ 	.word	0xfffffffd
	.align		4
        /*0020*/ 	.word	0x00000000
	.align		4
        /*0024*/ 	.word	0xfffffffc


//--------------------- .nv.constant4             --------------------------
	.section	.nv.constant4,"a",@progbits
	.align	8
	.align		8
.nv.constant4:
        /*0000*/ 	.dword	__assertfail
	.align		8
        /*0008*/ 	.dword	__unnamed_1
	.align		8
        /*0010*/ 	.dword	__unnamed_2
	.align		8
        /*0018*/ 	.dword	_ZN39_INTERNAL_d958ac16_4_k_cu_3e7fb207_45674cuda3std3__45__cpo5beginE
	.align		8
        /*0020*/ 	.dword	_ZN39_INTERNAL_d958ac16_4_k_cu_3e7fb207_45674cuda3std3__45__cpo3endE
	.align		8
        /*0028*/ 	.dword	_ZN39_INTERNAL_d958ac16_4_k_cu_3e7fb207_45674cuda3std3__45__cpo6cbeginE
	.align		8
        /*0030*/ 	.dword	_ZN39_INTERNAL_d958ac16_4_k_cu_3e7fb207_45674cuda3std3__45__cpo4cendE
	.align		8
        /*0038*/ 	.dword	_ZN39_INTERNAL_d958ac16_4_k_cu_3e7fb207_45674cuda3std3__441_GLOBAL__N__d958ac16_4_k_cu_3e7fb207_45676ignoreE
	.align		8
        /*0040*/ 	.dword	_ZN39_INTERNAL_d958ac16_4_k_cu_3e7fb207_45674cuda3std3__419piecewise_constructE
	.align		8
        /*0048*/ 	.dword	_ZN39_INTERNAL_d958ac16_4_k_cu_3e7fb207_45674cuda3std3__48in_placeE
	.align		8
        /*0050*/ 	.dword	_ZN39_INTERNAL_d958ac16_4_k_cu_3e7fb207_45674cuda3std6ranges3__45__cpo4swapE
	.align		8
        /*0058*/ 	.dword	_ZN39_INTERNAL_d958ac16_4_k_cu_3e7fb207_45674cuda3std6ranges3__45__cpo9iter_moveE
	.align		8
        /*0060*/ 	.dword	_ZN39_INTERNAL_d958ac16_4_k_cu_3e7fb207_45674cute7productE
	.align		8
        /*0068*/ 	.dword	_ZN39_INTERNAL_d958ac16_4_k_cu_3e7fb207_45674cute1_E
	.align		8
        /*0070*/ 	.dword	$str$27
	.align		8
        /*0078*/ 	.dword	$str$28
	.align		8
        /*0080*/ 	.dword	$str$29
	.align		8
        /*0088*/ 	.dword	$str$30


//--------------------- .text._ZN7cutlass13device_kernelINS_4conv6kernel13ConvUniversalINS1_16ConvProblemShapeILNS1_8OperatorE2ELi3EEENS1_10collective14CollectiveConvINS1_47MainloopSm100TmaUmmaWarpSpecializedImplicitGemmILS5_2ELi8ELi3ELi1ELi2EN4cute5tupleIJNSA_1CILi1EEESD_SD_EEEEENSB_IJNSC_ILi128EEENSB_IJNSC_ILi64EEEEEESI_EEENS_6half_tESK_NSA_8TiledMMAINSA_8MMA_AtomIJNSA_20SM100_MMA_F16BF16_SSISK_SK_fLi128ELi64ELNSA_4UMMA5MajorE1ELSP_1ELNSO_7ScaleInE0ELSQ_0EEEEEENSA_6LayoutISE_NSB_IJNSC_ILi0EEESU_SU_EEEEENSB_IJNSA_10UnderscoreESX_SX_EEEEENS7_6detail27Sm100ImplicitGemmTileTraitsINSA_13SM90_TMA_LOADENSA_14ComposedLayoutINSA_7SwizzleILi3ELi4ELi3EEENSA_18smem_ptr_flag_bitsILi16EEENST_INSB_IJSH_NSC_ILi8EEEEEENSB_IJSD_SH_EEEEEEEvEENS11_INSA_20SM90_TMA_LOAD_IM2COLES1C_vEEEENS_8epilogue10collective18CollectiveEpilogueINS1H_23Sm100TmaWarpSpecializedILi3ELi2ELi32ELb1ELb0EEEJSJ_NSB_IJNST_ISG_SD_EENST_INSC_ILi32EEESD_EEEEESK_NSB_IJlNSB_IJSD_lllEEESU_EEESK_S1R_NS1H_6fusion15FusionCallbacksIS1L_NS1S_17LinearCombinationISK_fSK_fLNS_15FloatRoundStyleE2EEESJ_S1P_JEEENSA_5SM1004TMEM4LOAD26SM100_TMEM_LOAD_32dp32b32xES12_NS13_INS14_ILi2ELi4ELi3EEES17_NST_INSB_IJS18_S1N_EEENSB_IJS1N_SD_EEEEEEENSA_39AutoVectorizingCopyWithAssumedAlignmentILi128EEENSA_14SM90_TMA_STOREES26_S28_S28_EEEvvEEEEvNT_6ParamsE --------------------------
	.section	.text._ZN7cutlass13device_kernelINS_4conv6kernel13ConvUniversalINS1_16ConvProblemShapeILNS1_8OperatorE2ELi3EEENS1_10collective14CollectiveConvINS1_47MainloopSm100TmaUmmaWarpSpecializedImplicitGemmILS5_2ELi8ELi3ELi1ELi2EN4cute5tupleIJNSA_1CILi1EEESD_SD_EEEEENSB_IJNSC_ILi128EEENSB_IJNSC_ILi64EEEEEESI_EEENS_6half_tESK_NSA_8TiledMMAINSA_8MMA_AtomIJNSA_20SM100_MMA_F16BF16_SSISK_SK_fLi128ELi64ELNSA_4UMMA5MajorE1ELSP_1ELNSO_7ScaleInE0ELSQ_0EEEEEENSA_6LayoutISE_NSB_IJNSC_ILi0EEESU_SU_EEEEENSB_IJNSA_10UnderscoreESX_SX_EEEEENS7_6detail27Sm100ImplicitGemmTileTraitsINSA_13SM90_TMA_LOADENSA_14ComposedLayoutINSA_7SwizzleILi3ELi4ELi3EEENSA_18smem_ptr_flag_bitsILi16EEENST_INSB_IJSH_NSC_ILi8EEEEEENSB_IJSD_SH_EEEEEEEvEENS11_INSA_20SM90_TMA_LOAD_IM2COLES1C_vEEEENS_8epilogue10collective18CollectiveEpilogueINS1H_23Sm100TmaWarpSpecializedILi3ELi2ELi32ELb1ELb0EEEJSJ_NSB_IJNST_ISG_SD_EENST_INSC_ILi32EEESD_EEEEESK_NSB_IJlNSB_IJSD_lllEEESU_EEESK_S1R_NS1H_6fusion15FusionCallbacksIS1L_NS1S_17LinearCombinationISK_fSK_fLNS_15FloatRoundStyleE2EEESJ_S1P_JEEENSA_5SM1004TMEM4LOAD26SM100_TMEM_LOAD_32dp32b32xES12_NS13_INS14_ILi2ELi4ELi3EEES17_NST_INSB_IJS18_S1N_EEENSB_IJS1N_SD_EEEEEEENSA_39AutoVectorizingCopyWithAssumedAlignmentILi128EEENSA_14SM90_TMA_STOREES26_S28_S28_EEEvvEEEEvNT_6ParamsE,"ax",@progbits
	.align	128
.text._ZN7cutlass13device_kernelINS_4conv6kernel13ConvUniversalINS1_16ConvProblemShapeILNS1_8OperatorE2ELi3EEENS1_10collective14CollectiveConvINS1_47MainloopSm100TmaUmmaWarpSpecializedImplicitGemmILS5_2ELi8ELi3ELi1ELi2EN4cute5tupleIJNSA_1CILi1EEESD_SD_EEEEENSB_IJNSC_ILi128EEENSB_IJNSC_ILi64EEEEEESI_EEENS_6half_tESK_NSA_8TiledMMAINSA_8MMA_AtomIJNSA_20SM100_MMA_F16BF16_SSISK_SK_fLi128ELi64ELNSA_4UMMA5MajorE1ELSP_1ELNSO_7ScaleInE0ELSQ_0EEEEEENSA_6LayoutISE_NSB_IJNSC_ILi0EEESU_SU_EEEEENSB_IJNSA_10UnderscoreESX_SX_EEEEENS7_6detail27Sm100ImplicitGemmTileTraitsINSA_13SM90_TMA_LOADENSA_14ComposedLayoutINSA_7SwizzleILi3ELi4ELi3EEENSA_18smem_ptr_flag_bitsILi16EEENST_INSB_IJSH_NSC_ILi8EEEEEENSB_IJSD_SH_EEEEEEEvEENS11_INSA_20SM90_TMA_LOAD_IM2COLES1C_vEEEENS_8epilogue10collective18CollectiveEpilogueINS1H_23Sm100TmaWarpSpecializedILi3ELi2ELi32ELb1ELb0EEEJSJ_NSB_IJNST_ISG_SD_EENST_INSC_ILi32EEESD_EEEEESK_NSB_IJlNSB_IJSD_lllEEESU_EEESK_S1R_NS1H_6fusion15FusionCallbacksIS1L_NS1S_17LinearCombinationISK_fSK_fLNS_15FloatRoundStyleE2EEESJ_S1P_JEEENSA_5SM1004TMEM4LOAD26SM100_TMEM_LOAD_32dp32b32xES12_NS13_INS14_ILi2ELi4ELi3EEES17_NST_INSB_IJS18_S1N_EEENSB_IJS1N_SD_EEEEEEENSA_39AutoVectorizingCopyWithAssumedAlignmentILi128EEENSA_14SM90_TMA_STOREES26_S28_S28_EEEvvEEEEvNT_6ParamsE:
        .type           _ZN7cutlass13device_kernelINS_4conv6kernel13ConvUniversalINS1_16ConvProblemShapeILNS1_8OperatorE2ELi3EEENS1_10collective14CollectiveConvINS1_47MainloopSm100TmaUmmaWarpSpecializedImplicitGemmILS5_2ELi8ELi3ELi1ELi2EN4cute5tupleIJNSA_1CILi1EEESD_SD_EEEEENSB_IJNSC_ILi128EEENSB_IJNSC_ILi64EEEEEESI_EEENS_6half_tESK_NSA_8TiledMMAINSA_8MMA_AtomIJNSA_20SM100_MMA_F16BF16_SSISK_SK_fLi128ELi64ELNSA_4UMMA5MajorE1ELSP_1ELNSO_7ScaleInE0ELSQ_0EEEEEENSA_6LayoutISE_NSB_IJNSC_ILi0EEESU_SU_EEEEENSB_IJNSA_10UnderscoreESX_SX_EEEEENS7_6detail27Sm100ImplicitGemmTileTraitsINSA_13SM90_TMA_LOADENSA_14ComposedLayoutINSA_7SwizzleILi3ELi4ELi3EEENSA_18smem_ptr_flag_bitsILi16EEENST_INSB_IJSH_NSC_ILi8EEEEEENSB_IJSD_SH_EEEEEEEvEENS11_INSA_20SM90_TMA_LOAD_IM2COLES1C_vEEEENS_8epilogue10collective18CollectiveEpilogueINS1H_23Sm100TmaWarpSpecializedILi3ELi2ELi32ELb1ELb0EEEJSJ_NSB_IJNST_ISG_SD_EENST_INSC_ILi32EEESD_EEEEESK_NSB_IJlNSB_IJSD_lllEEESU_EEESK_S1R_NS1H_6fusion15FusionCallbacksIS1L_NS1S_17LinearCombinationISK_fSK_fLNS_15FloatRoundStyleE2EEESJ_S1P_JEEENSA_5SM1004TMEM4LOAD26SM100_TMEM_LOAD_32dp32b32xES12_NS13_INS14_ILi2ELi4ELi3EEES17_NST_INSB_IJS18_S1N_EEENSB_IJS1N_SD_EEEEEEENSA_39AutoVectorizingCopyWithAssumedAlignmentILi128EEENSA_14SM90_TMA_STOREES26_S28_S28_EEEvvEEEEvNT_6ParamsE,@function
        .size           _ZN7cutlass13device_kernelINS_4conv6kernel13ConvUniversalINS1_16ConvProblemShapeILNS1_8OperatorE2ELi3EEENS1_10collective14CollectiveConvINS1_47MainloopSm100TmaUmmaWarpSpecializedImplicitGemmILS5_2ELi8ELi3ELi1ELi2EN4cute5tupleIJNSA_1CILi1EEESD_SD_EEEEENSB_IJNSC_ILi128EEENSB_IJNSC_ILi64EEEEEESI_EEENS_6half_tESK_NSA_8TiledMMAINSA_8MMA_AtomIJNSA_20SM100_MMA_F16BF16_SSISK_SK_fLi128ELi64ELNSA_4UMMA5MajorE1ELSP_1ELNSO_7ScaleInE0ELSQ_0EEEEEENSA_6LayoutISE_NSB_IJNSC_ILi0EEESU_SU_EEEEENSB_IJNSA_10UnderscoreESX_SX_EEEEENS7_6detail27Sm100ImplicitGemmTileTraitsINSA_13SM90_TMA_LOADENSA_14ComposedLayoutINSA_7SwizzleILi3ELi4ELi3EEENSA_18smem_ptr_flag_bitsILi16EEENST_INSB_IJSH_NSC_ILi8EEEEEENSB_IJSD_SH_EEEEEEEvEENS11_INSA_20SM90_TMA_LOAD_IM2COLES1C_vEEEENS_8epilogue10collective18CollectiveEpilogueINS1H_23Sm100TmaWarpSpecializedILi3ELi2ELi32ELb1ELb0EEEJSJ_NSB_IJNST_ISG_SD_EENST_INSC_ILi32EEESD_EEEEESK_NSB_IJlNSB_IJSD_lllEEESU_EEESK_S1R_NS1H_6fusion15FusionCallbacksIS1L_NS1S_17LinearCombinationISK_fSK_fLNS_15FloatRoundStyleE2EEESJ_S1P_JEEENSA_5SM1004TMEM4LOAD26SM100_TMEM_LOAD_32dp32b32xES12_NS13_INS14_ILi2ELi4ELi3EEES17_NST_INSB_IJS18_S1N_EEENSB_IJS1N_SD_EEEEEEENSA_39AutoVectorizingCopyWithAssumedAlignmentILi128EEENSA_14SM90_TMA_STOREES26_S28_S28_EEEvvEEEEvNT_6ParamsE,(.L_x_155 - _ZN7cutlass13device_kernelINS_4conv6kernel13ConvUniversalINS1_16ConvProblemShapeILNS1_8OperatorE2ELi3EEENS1_10collective14CollectiveConvINS1_47MainloopSm100TmaUmmaWarpSpecializedImplicitGemmILS5_2ELi8ELi3ELi1ELi2EN4cute5tupleIJNSA_1CILi1EEESD_SD_EEEEENSB_IJNSC_ILi128EEENSB_IJNSC_ILi64EEEEEESI_EEENS_6half_tESK_NSA_8TiledMMAINSA_8MMA_AtomIJNSA_20SM100_MMA_F16BF16_SSISK_SK_fLi128ELi64ELNSA_4UMMA5MajorE1ELSP_1ELNSO_7ScaleInE0ELSQ_0EEEEEENSA_6LayoutISE_NSB_IJNSC_ILi0EEESU_SU_EEEEENSB_IJNSA_10UnderscoreESX_SX_EEEEENS7_6detail27Sm100ImplicitGemmTileTraitsINSA_13SM90_TMA_LOADENSA_14ComposedLayoutINSA_7SwizzleILi3ELi4ELi3EEENSA_18smem_ptr_flag_bitsILi16EEENST_INSB_IJSH_NSC_ILi8EEEEEENSB_IJSD_SH_EEEEEEEvEENS11_INSA_20SM90_TMA_LOAD_IM2COLES1C_vEEEENS_8epilogue10collective18CollectiveEpilogueINS1H_23Sm100TmaWarpSpecializedILi3ELi2ELi32ELb1ELb0EEEJSJ_NSB_IJNST_ISG_SD_EENST_INSC_ILi32EEESD_EEEEESK_NSB_IJlNSB_IJSD_lllEEESU_EEESK_S1R_NS1H_6fusion15FusionCallbacksIS1L_NS1S_17LinearCombinationISK_fSK_fLNS_15FloatRoundStyleE2EEESJ_S1P_JEEENSA_5SM1004TMEM4LOAD26SM100_TMEM_LOAD_32dp32b32xES12_NS13_INS14_ILi2ELi4ELi3EEES17_NST_INSB_IJS18_S1N_EEENSB_IJS1N_SD_EEEEEEENSA_39AutoVectorizingCopyWithAssumedAlignmentILi128EEENSA_14SM90_TMA_STOREES26_S28_S28_EEEvvEEEEvNT_6ParamsE)
        .other          _ZN7cutlass13device_kernelINS_4conv6kernel13ConvUniversalINS1_16ConvProblemShapeILNS1_8OperatorE2ELi3EEENS1_10collective14CollectiveConvINS1_47MainloopSm100TmaUmmaWarpSpecializedImplicitGemmILS5_2ELi8ELi3ELi1ELi2EN4cute5tupleIJNSA_1CILi1EEESD_SD_EEEEENSB_IJNSC_ILi128EEENSB_IJNSC_ILi64EEEEEESI_EEENS_6half_tESK_NSA_8TiledMMAINSA_8MMA_AtomIJNSA_20SM100_MMA_F16BF16_SSISK_SK_fLi128ELi64ELNSA_4UMMA5MajorE1ELSP_1ELNSO_7ScaleInE0ELSQ_0EEEEEENSA_6LayoutISE_NSB_IJNSC_ILi0EEESU_SU_EEEEENSB_IJNSA_10UnderscoreESX_SX_EEEEENS7_6detail27Sm100ImplicitGemmTileTraitsINSA_13SM90_TMA_LOADENSA_14ComposedLayoutINSA_7SwizzleILi3ELi4ELi3EEENSA_18smem_ptr_flag_bitsILi16EEENST_INSB_IJSH_NSC_ILi8EEEEEENSB_IJSD_SH_EEEEEEEvEENS11_INSA_20SM90_TMA_LOAD_IM2COLES1C_vEEEENS_8epilogue10collective18CollectiveEpilogueINS1H_23Sm100TmaWarpSpecializedILi3ELi2ELi32ELb1ELb0EEEJSJ_NSB_IJNST_ISG_SD_EENST_INSC_ILi32EEESD_EEEEESK_NSB_IJlNSB_IJSD_lllEEESU_EEESK_S1R_NS1H_6fusion15FusionCallbacksIS1L_NS1S_17LinearCombinationISK_fSK_fLNS_15FloatRoundStyleE2EEESJ_S1P_JEEENSA_5SM1004TMEM4LOAD26SM100_TMEM_LOAD_32dp32b32xES12_NS13_INS14_ILi2ELi4ELi3EEES17_NST_INSB_IJS18_S1N_EEENSB_IJS1N_SD_EEEEEEENSA_39AutoVectorizingCopyWithAssumedAlignmentILi128EEENSA_14SM90_TMA_STOREES26_S28_S28_EEEvvEEEEvNT_6ParamsE,@"STO_CUDA_ENTRY STV_DEFAULT"
_ZN7cutlass13device_kernelINS_4conv6kernel13ConvUniversalINS1_16ConvProblemShapeILNS1_8OperatorE2ELi3EEENS1_10collective14CollectiveConvINS1_47MainloopSm100TmaUmmaWarpSpecializedImplicitGemmILS5_2ELi8ELi3ELi1ELi2EN4cute5tupleIJNSA_1CILi1EEESD_SD_EEEEENSB_IJNSC_ILi128EEENSB_IJNSC_ILi64EEEEEESI_EEENS_6half_tESK_NSA_8TiledMMAINSA_8MMA_AtomIJNSA_20SM100_MMA_F16BF16_SSISK_SK_fLi128ELi64ELNSA_4UMMA5MajorE1ELSP_1ELNSO_7ScaleInE0ELSQ_0EEEEEENSA_6LayoutISE_NSB_IJNSC_ILi0EEESU_SU_EEEEENSB_IJNSA_10UnderscoreESX_SX_EEEEENS7_6detail27Sm100ImplicitGemmTileTraitsINSA_13SM90_TMA_LOADENSA_14ComposedLayoutINSA_7SwizzleILi3ELi4ELi3EEENSA_18smem_ptr_flag_bitsILi16EEENST_INSB_IJSH_NSC_ILi8EEEEEENSB_IJSD_SH_EEEEEEEvEENS11_INSA_20SM90_TMA_LOAD_IM2COLES1C_vEEEENS_8epilogue10collective18CollectiveEpilogueINS1H_23Sm100TmaWarpSpecializedILi3ELi2ELi32ELb1ELb0EEEJSJ_NSB_IJNST_ISG_SD_EENST_INSC_ILi32EEESD_EEEEESK_NSB_IJlNSB_IJSD_lllEEESU_EEESK_S1R_NS1H_6fusion15FusionCallbacksIS1L_NS1S_17LinearCombinationISK_fSK_fLNS_15FloatRoundStyleE2EEESJ_S1P_JEEENSA_5SM1004TMEM4LOAD26SM100_TMEM_LOAD_32dp32b32xES12_NS13_INS14_ILi2ELi4ELi3EEES17_NST_INSB_IJS18_S1N_EEENSB_IJS1N_SD_EEEEEEENSA_39AutoVectorizingCopyWithAssumedAlignmentILi128EEENSA_14SM90_TMA_STOREES26_S28_S28_EEEvvEEEEvNT_6ParamsE:
[----:B------:R-:W1:Y:S01]  /*0000*/  LDC R1, c[0x0][0x37c] ;  /* 0x0000df00ff017b82 */ /* 0x000e620000000800 */
[----:B------:R-:W2:Y:S07]  /*0010*/  S2R R99, SR_TID.X ;  /* 0x0000000000637919 */ /* 0x000eae0000002100 */
[----:B------:R-:W3:Y:S01]  /*0020*/  LDC.64 R2, c[0x0][0x990] ;  /* 0x00026400ff027b82 */ /* 0x000ee20000000a00 */
[----:B------:R-:W-:Y:S01]  /*0030*/  ELECT P2, URZ, PT ;  /* 0x0000000000ff782f */ /* 0x000fe20003840000 */
[----:B-1----:R-:W-:Y:S01]  /*0040*/  VIADD R1, R1, 0xfffffff8 ;  /* 0xfffffff801017836 */ /* 0x002fe20000000000 */
[----:B------:R-:W-:-:S02]  /*0050*/  PRMT R94, RZ, 0x7610, R94 ;  /* 0x00007610ff5e7816 */ /* 0x000fc4000000005e */
[----:B---3--:R-:W-:-:S04]  /*0060*/  ISETP.NE.U32.AND P0, PT, R2, RZ, PT ;  /* 0x000000ff0200720c */ /* 0x008fc80003f05070 */
[----:B------:R-:W-:Y:S02]  /*0070*/  ISETP.NE.AND.EX P0, PT, R3, RZ, PT, P0 ;  /* 0x000000ff0300720c */ /* 0x000fe40003f05300 */
[----:B--2---:R-:W-:-:S05]  /*0080*/  SHF.R.U32.HI R95, RZ, 0x5, R99 ;  /* 0x00000005ff5f7819 */ /* 0x004fca0000011663 */
[----:B------:R-:W1:Y:S02]  /*0090*/  SHFL.IDX PT, R0, R95, RZ, 0x1f ;  /* 0x00001fff5f007589 */ /* 0x000e6400000e0000 */
[----:B-1----:R-:W-:-:S04]  /*00a0*/  R2UR UR15, R0 ;  /* 0x00000000000f72ca */ /* 0x002fc800000e0000 */
[----:B------:R-:W-:Y:S05]  /*00b0*/  @P0 BRA `(.L_x_0) ;  /* 0x0000000000300947 */ /* 0x000fea0003800000 */
[----:B------:R-:W1:Y:S02]  /*00c0*/  LDCU.64 UR4, c[0x0][0x988] ;  /* 0x00013100ff0477ac */ /* 0x000e640008000a00 */
[----:B-1----:R-:W-:-:S04]  /*00d0*/  UISETP.NE.U32.AND UP0, UPT, UR4, URZ, UPT ;  /* 0x000000ff0400728c */ /* 0x002fc8000bf05070 */
[----:B------:R-:W-:-:S09]  /*00e0*/  UISETP.NE.AND.EX UP0, UPT, UR5, URZ, UPT, UP0 ;  /* 0x000000ff0500728c */ /* 0x000fd2000bf05300 */
[----:B------:R-:W-:Y:S05]  /*00f0*/  BRA.U !UP0, `(.L_x_1) ;  /* 0x0000000108147547 */ /* 0x000fea000b800000 */
[----:B------:R-:W1:Y:S01]  /*0100*/  LDC.64 R4, c[0x0][0x988] ;  /* 0x00026200ff047b82 */ /* 0x000e620000000a00 */
[----:B------:R-:W1:Y:S02]  /*0110*/  LDCU.64 UR4, c[0x0][0x358] ;  /* 0x00006b00ff0477ac */ /* 0x000e640008000a00 */
[----:B-1----:R1:W5:Y:S01]  /*0120*/  LDG.E R41, desc[UR4][R4.64] ;  /* 0x0000000404297981 */ /* 0x002362000c1e1900 */
[----:B------:R-:W-:Y:S01]  /*0130*/  HFMA2 R94, -RZ, RZ, 0, 5.9604644775390625e-08 ;  /* 0x00000001ff5e7431 */ /* 0x000fe200000001ff */
[----:B------:R-:W-:Y:S05]  /*0140*/  BRA `(.L_x_0) ;  /* 0x00000000000c7947 */ /* 0x000fea0003800000 */
.L_x_1:
[----:B------:R-:W1:Y:S01]  /*0150*/  LDCU UR4, c[0x0][0x980] ;  /* 0x00013000ff0477ac */ /* 0x000e620008000800 */
[----:B------:R-:W-:Y:S01]  /*0160*/  HFMA2 R94, -RZ, RZ, 0, 5.9604644775390625e-08 ;  /* 0x00000001ff5e7431 */ /* 0x000fe200000001ff */
[----:B-1----:R-:W-:-:S07]  /*0170*/  MOV R41, UR4 ;  /* 0x0000000400297c02 */ /* 0x002fce0008000f00 */
.L_x_0:
[----:B------:R-:W2:Y:S02]  /*0180*/  LDCU.64 UR4, c[0x0][0x9b0] ;  /* 0x00013600ff0477ac */ /* 0x000ea40008000a00 */
[----:B--2---:R-:W-:-:S04]  /*0190*/  UISETP.NE.U32.AND UP0, UPT, UR4, URZ, UPT ;  /* 0x000000ff0400728c */ /* 0x004fc8000bf05070 */
[----:B------:R-:W-:-:S09]  /*01a0*/  UISETP.NE.AND.EX UP0, UPT, UR5, URZ, UPT, UP0 ;  /* 0x000000ff0500728c */ /* 0x000fd2000bf05300 */
[----:B------:R-:W-:Y:S05]  /*01b0*/  BRA.U UP0, `(.L_x_2) ;  /* 0x0000000100287547 */ /* 0x000fea000b800000 */
[----:B------:R-:W2:Y:S02]  /*01c0*/  LDCU.64 UR4, c[0x0][0x9a8] ;  /* 0x00013500ff0477ac */ /* 0x000ea40008000a00 */
[----:B--2---:R-:W-:-:S04]  /*01d0*/  UISETP.NE.U32.AND UP0, UPT, UR4, URZ, UPT ;  /* 0x000000ff0400728c */ /* 0x004fc8000bf05070 */
[----:B------:R-:W-:-:S09]  /*01e0*/  UISETP.NE.AND.EX UP0, UPT, UR5, URZ, UPT, UP0 ;  /* 0x000000ff0500728c */ /* 0x000fd2000bf05300 */
[----:B------:R-:W-:Y:S05]  /*01f0*/  BRA.U !UP0, `(.L_x_3) ;  /* 0x0000000108107547 */ /* 0x000fea000b800000 */
[----:B------:R-:W2:Y:S01]  /*0200*/  LDC.64 R38, c[0x0][0x9a8] ;  /* 0x00026a00ff267b82 */ /* 0x000ea20000000a00 */
[----:B------:R-:W2:Y:S02]  /*0210*/  LDCU.64 UR4, c[0x0][0x358] ;  /* 0x00006b00ff0477ac */ /* 0x000ea40008000a00 */
[----:B--2---:R2:W5:Y:S01]  /*0220*/  LDG.E R38, desc[UR4][R38.64] ;  /* 0x0000000426267981 */ /* 0x004562000c1e1900 */
[----:B------:R-:W-:Y:S05]  /*0230*/  BRA `(.L_x_2) ;  /* 0x0000000000087947 */ /* 0x000fea0003800000 */
.L_x_3:
[----:B------:R-:W2:Y:S02]  /*0240*/  LDCU UR4, c[0x0][0x9a0] ;  /* 0x00013400ff0477ac */ /* 0x000ea40008000800 */
[----:B--2---:R-:W-:Y:S02]  /*0250*/  MOV R38, UR4 ;  /* 0x0000000400267c02 */ /* 0x004fe40008000f00 */
.L_x_2:
[----:B-1----:R-:W1:Y:S01]  /*0260*/  LDC.64 R4, c[0x0][0x988] ;  /* 0x00026200ff047b82 */ /* 0x002e620000000a00 */
[----:B------:R-:W-:Y:S01]  /*0270*/  IMAD.U32 R0, RZ, RZ, UR15 ;  /* 0x0000000fff007e24 */ /* 0x000fe2000f8e00ff */
[----:B------:R-:W-:Y:S01]  /*0280*/  ISETP.EQ.U32.AND P4, PT, R2, RZ, PT ;  /* 0x000000ff0200720c */ /* 0x000fe20003f82070 */
[----:B------:R-:W-:Y:S03]  /*0290*/  BSSY.RECONVERGENT B0, `(.L_x_4) ;  /* 0x0000012000007945 */ /* 0x000fe60003800200 */
[----:B------:R-:W-:Y:S02]  /*02a0*/  ISETP.NE.OR P1, PT, R0, 0x1, !P2 ;  /* 0x000000010000780c */ /* 0x000fe40005725670 */
[----:B-1----:R-:W-:-:S04]  /*02b0*/  ISETP.NE.U32.AND P0, PT, R4, RZ, PT ;  /* 0x000000ff0400720c */ /* 0x002fc80003f05070 */
[----:B------:R-:W-:-:S13]  /*02c0*/  ISETP.NE.AND.EX P0, PT, R5, RZ, PT, P0 ;  /* 0x000000ff0500720c */ /* 0x000fda0003f05300 */
[----:B------:R-:W-:Y:S01]  /*02d0*/  VOTEU.ANY UP3, P0 ;  /* 0x0000000000ff7886 */ /* 0x000fe20000060100 */
[----:B------:R-:W-:Y:S02]  /*02e0*/  PLOP3.LUT P3, PT, PT, PT, UP3, 0x80, 0x8 ;  /* 0x000000000008781c */ /* 0x000fe40003f6f038 */
[----:B------:R-:W-:Y:S02]  /*02f0*/  ISETP.NE.OR P0, PT, R0, 0x3, !P2 ;  /* 0x000000030000780c */ /* 0x000fe40005705670 */
[----:B------:R-:W-:-:S04]  /*0300*/  ISETP.EQ.OR.EX P5, PT, R3, RZ, !P3, P4 ;  /* 0x000000ff0300720c */ /* 0x000fc80005fa2740 */
[----:B------:R-:W-:Y:S01]  /*0310*/  P2R R98, PR, RZ, 0x20 ;  /* 0x00000020ff627803 */ /* 0x000fe20000000000 */
[----:B------:R-:W-:Y:S05]  /*0320*/  @P1 BRA `(.L_x_5) ;  /* 0x0000000000201947 */ /* 0x000fea0003800000 */
[----:B------:R-:W1:Y:S02]  /*0330*/  LDCU.64 UR4, c[0x0][0x348] ;  /* 0x00006900ff0477ac */ /* 0x000e640008000a00 */
[----:B-1----:R-:W-:Y:S02]  /*0340*/  UIADD3 UR6, UP1, UPT, UR4, 0x80, URZ ;  /* 0x0000008004067890 */ /* 0x002fe4000ff3e0ff */
[----:B------:R-:W-:Y:S02]  /*0350*/  UIADD3 UR4, UP0, UPT, UR4, 0x180, URZ ;  /* 0x0000018004047890 */ /* 0x000fe4000ff1e0ff */
[----:B------:R-:W-:Y:S02]  /*0360*/  UIADD3.X UR7, UPT, UPT, URZ, UR5, URZ, UP1, !UPT ;  /* 0x00000005ff077290 */ /* 0x000fe40008ffe4ff */
[----:B------:R-:W-:-:S07]  /*0370*/  UIADD3.X UR5, UPT, UPT, URZ, UR5, URZ, UP0, !UPT ;  /* 0x00000005ff057290 */ /* 0x000fce00087fe4ff */
[----:B------:R1:W-:Y:S02]  /*0380*/  UTMACCTL.PF [UR6] ;  /* 0x00000000060079b9 */ /* 0x0003e40008040000 */
[----:B------:R1:W-:Y:S02]  /*0390*/  UTMACCTL.PF [UR4] ;  /* 0x00000000040079b9 */ /* 0x0003e40008040000 */
[----:B-1----:R-:W-:Y:S01]  /*03a0*/  NOP ;  /* 0x0000000000007918 */ /* 0x002fe20000000000 */
.L_x_5:
[----:B------:R-:W-:Y:S05]  /*03b0*/  BSYNC.RECONVERGENT B0 ;  /* 0x0000000000007941 */ /* 0x000fea0003800200 */
.L_x_4:
[----:B------:R-:W-:Y:S04]  /*03c0*/  BSSY.RECONVERGENT B0, `(.L_x_6) ;  /* 0x000000a000007945 */ /* 0x000fe80003800200 */
        /* <DEDUP_REMOVED lines=9> */
.L_x_7:
[----:B------:R-:W-:Y:S05]  /*0460*/  BSYNC.RECONVERGENT B0 ;  /* 0x0000000000007941 */ /* 0x000fea0003800200 */
.L_x_6:
[----:B------:R-:W-:Y:S01]  /*0470*/  UPLOP3.LUT UP2, UPT, UPT, UPT, UPT, 0x80, 0x8 ;  /* 0x000000000008789c */ /* 0x000fe20003f4f070 */
[----:B------:R-:W-:Y:S10]  /*0480*/  @!P5 BRA `(.L_x_8) ;  /* 0x000000000024d947 */ /* 0x000ff40003800000 */
[----:B------:R-:W-:Y:S01]  /*0490*/  ISETP.NE.U32.AND P1, PT, R2, RZ, PT ;  /* 0x000000ff0200720c */ /* 0x000fe20003f25070 */
[----:B------:R-:W-:Y:S01]  /*04a0*/  USEL UR4, URZ, 0xffffffff, UP3 ;  /* 0xffffffffff047887 */ /* 0x000fe20009800000 */
[----:B-----5:R-:W-:Y:S02]  /*04b0*/  FSETP.NEU.AND P0, PT, R41, RZ, PT ;  /* 0x000000ff2900720b */ /* 0x020fe40003f0d000 */
[----:B------:R-:W-:-:S11]  /*04c0*/  ISETP.NE.AND.EX P1, PT, R3, RZ, PT, P1 ;  /* 0x000000ff0300720c */ /* 0x000fd60003f25310 */
[----:B------:R-:W-:Y:S02]  /*04d0*/  VOTEU.ANY UP0, P0 ;  /* 0x0000000000ff7886 */ /* 0x000fe40000000100 */
[----:B------:R-:W-:-:S05]  /*04e0*/  VOTEU.ANY UP1, P1 ;  /* 0x0000000000ff7886 */ /* 0x000fca0000820100 */
[----:B------:R-:W-:-:S04]  /*04f0*/  @!UP1 USEL UR4, URZ, 0xffffffff, UP0 ;  /* 0xffffffffff049887 */ /* 0x000fc80008000000 */
[----:B------:R-:W-:-:S04]  /*0500*/  ULOP3.LUT UR4, UR4, 0x1, URZ, 0xc0, !UPT ;  /* 0x0000000104047892 */ /* 0x000fc8000f8ec0ff */
[----:B------:R-:W-:-:S11]  /*0510*/  UISETP.NE.U32.AND UP2, UPT, UR4, 0x1, UPT ;  /* 0x000000010400788c */ /* 0x000fd6000bf45070 */
.L_x_8:
[----:B------:R-:W1:Y:S01]  /*0520*/  SHFL.IDX PT, R2, R95, RZ, 0x1f ;  /* 0x00001fff5f027589 */ /* 0x000e6200000e0000 */
[----:B------:R-:W-:-:S04]  /*0530*/  UISETP.NE.AND UP0, UPT, UR15, 0x2, UPT ;  /* 0x000000020f00788c */ /* 0x000fc8000bf05270 */
[----:B------:R-:W-:Y:S01]  /*0540*/  USEL UR46, URZ, 0x1, UP0 ;  /* 0x00000001ff2e7887 */ /* 0x000fe20008000000 */
[----:B-1----:R-:W-:-:S13]  /*0550*/  ISETP.NE.AND P0, PT, R2, RZ, PT ;  /* 0x000000ff0200720c */ /* 0x002fda0003f05270 */
[----:B------:R-:W-:Y:S05]  /*0560*/  @P0 BRA `(.L_x_9) ;  /* 0x0000000000680947 */ /* 0x000fea0003800000 */
[----:B------:R-:W1:Y:S01]  /*0570*/  S2UR UR4, SR_CgaCtaId ;  /* 0x00000000000479c3 */ /* 0x000e620000008800 */
[----:B------:R-:W-:Y:S01]  /*0580*/  UMOV UR5, 0x400 ;  /* 0x0000040000057882 */ /* 0x000fe20000000000 */
[----:B------:R-:W-:Y:S01]  /*0590*/  UMOV UR6, 0x1 ;  /* 0x0000000100067882 */ /* 0x000fe20000000000 */
[----:B------:R-:W-:Y:S01]  /*05a0*/  ELECT P0, URZ, PT ;  /* 0x0000000000ff782f */ /* 0x000fe20003800000 */
[----:B------:R-:W-:-:S04]  /*05b0*/  UIADD3 UR6, UPT, UPT, -UR6, 0x100000, URZ ;  /* 0x0010000006067890 */ /* 0x000fc8000fffe1ff */
[----:B------:R-:W-:Y:S02]  /*05c0*/  USHF.L.U32 UR7, UR6, 0xb, URZ ;  /* 0x0000000b06077899 */ /* 0x000fe400080006ff */
[----:B------:R-:W-:Y:S02]  /*05d0*/  USHF.L.U32 UR6, UR6, 0x1, URZ ;  /* 0x0000000106067899 */ /* 0x000fe400080006ff */
[----:B-1----:R-:W-:Y:S01]  /*05e0*/  ULEA UR4, UR4, UR5, 0x18 ;  /* 0x0000000504047291 */ /* 0x002fe2000f8ec0ff */
[----:B------:R-:W1:Y:S11]  /*05f0*/  FENCE.VIEW.ASYNC.S ;  /* 0x00000000000073c6 */ /* 0x000e760000000000 */
[----:B-1----:R1:W3:Y:S01]  /*0600*/  SYNCS.EXCH.64 URZ, [UR4], UR6 ;  /* 0x0000000604ff75b2 */ /* 0x0022e20008000100 */
[----:B------:R1:W4:Y:S01]  /*0610*/  SYNCS.EXCH.64 URZ, [UR4+0x40], UR6 ;  /* 0x0000400604ff75b2 */ /* 0x0003220008000100 */
[----:B------:R1:W1:Y:S01]  /*0620*/  SYNCS.EXCH.64 URZ, [UR4+0x8], UR6 ;  /* 0x0000080604ff75b2 */ /* 0x0002620008000100 */
        /* <DEDUP_REMOVED lines=13> */
[----:B------:R-:W-:Y:S01]  /*0700*/  NOP ;  /* 0x0000000000007918 */ /* 0x000fe20000000000 */
.L_x_9:
[----:B------:R-:W2:Y:S01]  /*0710*/  SHFL.IDX PT, R2, R95, RZ, 0x1f ;  /* 0x00001fff5f027589 */ /* 0x000ea200000e0000 */
[----:B------:R-:W-:Y:S01]  /*0720*/  NOP ;  /* 0x0000000000007918 */ /* 0x000fe20000000000 */
[----:B--2---:R-:W-:-:S13]  /*0730*/  ISETP.NE.AND P0, PT, R2, 0x1, PT ;  /* 0x000000010200780c */ /* 0x004fda0003f05270 */
[----:B------:R-:W-:Y:S05]  /*0740*/  @P0 BRA `(.L_x_10) ;  /* 0x0000000000500947 */ /* 0x000fea0003800000 */
[----:B-1----:R-:W1:Y:S01]  /*0750*/  S2UR UR4, SR_CgaCtaId ;  /* 0x00000000000479c3 */ /* 0x002e620000008800 */
[----:B------:R-:W-:Y:S01]  /*0760*/  UMOV UR5, 0x400 ;  /* 0x0000040000057882 */ /* 0x000fe20000000000 */
[----:B------:R-:W-:Y:S01]  /*0770*/  UMOV UR8, 0x20 ;  /* 0x0000002000087882 */ /* 0x000fe20000000000 */
[----:B------:R-:W-:Y:S01]  /*0780*/  UMOV UR6, 0x80 ;  /* 0x0000008000067882 */ /* 0x000fe20000000000 */
[----:B------:R-:W-:-:S04]  /*0790*/  UIADD3 UR8, UPT, UPT, -UR8, 0x100000, URZ ;  /* 0x0010000008087890 */ /* 0x000fc8000fffe1ff */
[----:B------:R-:W-:Y:S02]  /*07a0*/  USHF.L.U32 UR9, UR8, 0xb, URZ ;  /* 0x0000000b08097899 */ /* 0x000fe400080006ff */
[----:B------:R-:W-:Y:S02]  /*07b0*/  USHF.L.U32 UR8, UR8, 0x1, URZ ;  /* 0x0000000108087899 */ /* 0x000fe400080006ff */
[----:B------:R-:W-:-:S04]  /*07c0*/  UIADD3 UR6, UPT, UPT, -UR6, 0x100000, URZ ;  /* 0x0010000006067890 */ /* 0x000fc8000fffe1ff */
[----:B------:R-:W-:Y:S02]  /*07d0*/  USHF.L.U32 UR7, UR6, 0xb, URZ ;  /* 0x0000000b06077899 */ /* 0x000fe400080006ff */
[----:B------:R-:W-:Y:S01]  /*07e0*/  USHF.L.U32 UR6, UR6, 0x1, URZ ;  /* 0x0000000106067899 */ /* 0x000fe200080006ff */
[----:B------:R-:W-:Y:S01]  /*07f0*/  ELECT P0, URZ, PT ;  /* 0x0000000000ff782f */ /* 0x000fe20003800000 */
[----:B-1----:R-:W-:Y:S01]  /*0800*/  ULEA UR4, UR4, UR5, 0x18 ;  /* 0x0000000504047291 */ /* 0x002fe2000f8ec0ff */
[----:B------:R-:W1:Y:S11]  /*0810*/  FENCE.VIEW.ASYNC.S ;  /* 0x00000000000073c6 */ /* 0x000e760000000000 */
[----:B-1----:R2:W1:Y:S01]  /*0820*/  SYNCS.EXCH.64 URZ, [UR4+0x80], UR8 ;  /* 0x0000800804ff75b2 */ /* 0x0024620008000100 */
[----:B------:R2:W1:Y:S01]  /*0830*/  SYNCS.EXCH.64 URZ, [UR4+0x98], UR6 ;  /* 0x0000980604ff75b2 */ /* 0x0004620008000100 */
[----:B------:R2:W1:Y:S01]  /*0840*/  SYNCS.EXCH.64 URZ, [UR4+0x88], UR8 ;  /* 0x0000880804ff75b2 */ /* 0x0004620008000100 */
[----:B------:R2:W1:Y:S01]  /*0850*/  SYNCS.EXCH.64 URZ, [UR4+0xa0], UR6 ;  /* 0x0000a00604ff75b2 */ /* 0x0004620008000100 */
[----:B------:R2:W1:Y:S01]  /*0860*/  SYNCS.EXCH.64 URZ, [UR4+0x90], UR8 ;  /* 0x0000900804ff75b2 */ /* 0x0004620008000100 */
[----:B------:R2:W1:Y:S02]  /*0870*/  SYNCS.EXCH.64 URZ, [UR4+0xa8], UR6 ;  /* 0x0000a80604ff75b2 */ /* 0x0004640008000100 */
[----:B--2---:R-:W-:Y:S01]  /*0880*/  NOP ;  /* 0x0000000000007918 */ /* 0x004fe20000000000 */
.L_x_10:
[----:B------:R-:W2:Y:S01]  /*0890*/  SHFL.IDX PT, R2, R95, RZ, 0x1f ;  /* 0x00001fff5f027589 */ /* 0x000ea200000e0000 */
[----:B------:R-:W-:Y:S01]  /*08a0*/  NOP ;  /* 0x0000000000007918 */ /* 0x000fe20000000000 */
[----:B--2---:R-:W-:-:S13]  /*08b0*/  ISETP.NE.AND P0, PT, R2, 0x3, PT ;  /* 0x000000030200780c */ /* 0x004fda0003f05270 */
[----:B------:R-:W-:Y:S05]  /*08c0*/  @P0 BRA `(.L_x_11) ;  /* 0x0000000000300947 */ /* 0x000fea0003800000 */
[----:B-1----:R-:W1:Y:S01]  /*08d0*/  S2UR UR4, SR_CgaCtaId ;  /* 0x00000000000479c3 */ /* 0x002e620000008800 */
[----:B------:R-:W-:Y:S01]  /*08e0*/  UMOV UR6, 0x400 ;  /* 0x0000040000067882 */ /* 0x000fe20000000000 */
[----:B------:R-:W-:Y:S01]  /*08f0*/  UMOV UR5, 0x20 ;  /* 0x0000002000057882 */ /* 0x000fe20000000000 */
[----:B------:R-:W-:Y:S01]  /*0900*/  ELECT P0, URZ, PT ;  /* 0x0000000000ff782f */ /* 0x000fe20003800000 */
[----:B-1----:R-:W-:Y:S02]  /*0910*/  ULEA UR6, UR4, UR6, 0x18 ;  /* 0x0000000604067291 */ /* 0x002fe4000f8ec0ff */
[----:B------:R-:W-:-:S04]  /*0920*/  UIADD3 UR4, UPT, UPT, -UR5, 0x100000, URZ ;  /* 0x0010000005047890 */ /* 0x000fc8000fffe1ff */
[----:B------:R-:W-:Y:S02]  /*0930*/  USHF.L.U32 UR5, UR4, 0xb, URZ ;  /* 0x0000000b04057899 */ /* 0x000fe400080006ff */
[----:B------:R-:W-:Y:S01]  /*0940*/  USHF.L.U32 UR4, UR4, 0x1, URZ ;  /* 0x0000000104047899 */ /* 0x000fe200080006ff */
[----:B------:R-:W1:Y:S11]  /*0950*/  FENCE.VIEW.ASYNC.S ;  /* 0x00000000000073c6 */ /* 0x000e760000000000 */
[----:B-1----:R2:W1:Y:S01]  /*0960*/  SYNCS.EXCH.64 URZ, [UR6+0xb0], UR4 ;  /* 0x0000b00406ff75b2 */ /* 0x0024620008000100 */
[----:B------:R2:W1:Y:S02]  /*0970*/  SYNCS.EXCH.64 URZ, [UR6+0xb8], UR4 ;  /* 0x0000b80406ff75b2 */ /* 0x0004640008000100 */
[----:B--2---:R-:W-:Y:S01]  /*0980*/  NOP ;  /* 0x0000000000007918 */ /* 0x004fe20000000000 */
.L_x_11:
[----:B------:R-:W2:Y:S01]  /*0990*/  SHFL.IDX PT, R2, R95, RZ, 0x1f ;  /* 0x00001fff5f027589 */ /* 0x000ea200000e0000 */
[----:B------:R-:W-:Y:S01]  /*09a0*/  NOP ;  /* 0x0000000000007918 */ /* 0x000fe20000000000 */
[----:B--2---:R-:W-:-:S13]  /*09b0*/  ISETP.NE.AND P0, PT, R2, 0x4, PT ;  /* 0x000000040200780c */ /* 0x004fda0003f05270 */
[----:B------:R-:W-:Y:S05]  /*09c0*/  @P0 BRA `(.L_x_12) ;  /* 0x0000000000440947 */ /* 0x000fea0003800000 */
[----:B-1----:R-:W1:Y:S01]  /*09d0*/  S2UR UR6, SR_CgaCtaId ;  /* 0x00000000000679c3 */ /* 0x002e620000008800 */
[----:B------:R-:W-:Y:S01]  /*09e0*/  UMOV UR4, 0x100 ;  /* 0x0000010000047882 */ /* 0x000fe20000000000 */
[----:B------:R-:W-:Y:S01]  /*09f0*/  UMOV UR5, 0x400 ;  /* 0x0000040000057882 */ /* 0x000fe20000000000 */
[----:B------:R-:W-:Y:S01]  /*0a00*/  USEL UR4, UR4, 0xe0, UP2 ;  /* 0x000000e004047887 */ /* 0x000fe20009000000 */
[----:B------:R-:W-:Y:S01]  /*0a10*/  UMOV UR8, 0x1 ;  /* 0x0000000100087882 */ /* 0x000fe20000000000 */
[----:B------:R-:W-:Y:S01]  /*0a20*/  ELECT P0, URZ, PT ;  /* 0x0000000000ff782f */ /* 0x000fe20003800000 */
[----:B------:R-:W-:-:S04]  /*0a30*/  UIADD3 UR8, UPT, UPT, -UR8, 0x100000, URZ ;  /* 0x0010000008087890 */ /* 0x000fc8000fffe1ff */
[----:B------:R-:W-:Y:S02]  /*0a40*/  USHF.L.U32 UR9, UR8, 0xb, URZ ;  /* 0x0000000b08097899 */ /* 0x000fe400080006ff */
[----:B------:R-:W-:Y:S02]  /*0a50*/  USHF.L.U32 UR8, UR8, 0x1, URZ ;  /* 0x0000000108087899 */ /* 0x000fe400080006ff */
[----:B-1----:R-:W-:Y:S02]  /*0a60*/  ULEA UR6, UR6, UR5, 0x18 ;  /* 0x0000000506067291 */ /* 0x002fe4000f8ec0ff */
[----:B------:R-:W-:-:S04]  /*0a70*/  UIADD3 UR4, UPT, UPT, -UR4, 0x100000, URZ ;  /* 0x0010000004047890 */ /* 0x000fc8000fffe1ff */
[----:B------:R-:W-:Y:S02]  /*0a80*/  USHF.L.U32 UR5, UR4, 0xb, URZ ;  /* 0x0000000b04057899 */ /* 0x000fe400080006ff */
[----:B------:R-:W-:Y:S01]  /*0a90*/  USHF.L.U32 UR4, UR4, 0x1, URZ ;  /* 0x0000000104047899 */ /* 0x000fe200080006ff */
[----:B------:R-:W1:Y:S03]  /*0aa0*/  FENCE.VIEW.ASYNC.S ;  /* 0x00000000000073c6 */ /* 0x000e660000000000 */
[----:B-1----:R2:W1:Y:S08]  /*0ab0*/  SYNCS.EXCH.64 URZ, [UR6+0xc0], UR8 ;  /* 0x0000c00806ff75b2 */ /* 0x0024700008000100 */
[----:B------:R2:W1:Y:S02]  /*0ac0*/  SYNCS.EXCH.64 URZ, [UR6+0xc8], UR4 ;  /* 0x0000c80406ff75b2 */ /* 0x0004640008000100 */
[----:B--2---:R-:W-:Y:S01]  /*0ad0*/  NOP ;  /* 0x0000000000007918 */ /* 0x004fe20000000000 */
.L_x_12:
[----:B------:R-:W2:Y:S01]  /*0ae0*/  SHFL.IDX PT, R2, R95, RZ, 0x1f ;  /* 0x00001fff5f027589 */ /* 0x000ea200000e0000 */
[----:B------:R-:W1:Y:S01]  /*0af0*/  S2UR UR28, SR_CTAID.X ;  /* 0x00000000001c79c3 */ /* 0x000e620000002500 */
[----:B------:R-:W-:-:S07]  /*0b00*/  NOP ;  /* 0x0000000000007918 */ /* 0x000fce0000000000 */
[----:B------:R-:W1:Y:S01]  /*0b10*/  S2UR UR22, SR_CTAID.Y ;  /* 0x00000000001679c3 */ /* 0x000e620000002600 */
[----:B--2---:R-:W-:-:S13]  /*0b20*/  ISETP.NE.AND P0, PT, R2, 0x5, PT ;  /* 0x000000050200780c */ /* 0x004fda0003f05270 */
[----:B-1----:R-:W-:Y:S05]  /*0b30*/  @P0 BRA `(.L_x_13) ;  /* 0x0000000000480947 */ /* 0x002fea0003800000 */
[----:B------:R-:W1:Y:S01]  /*0b40*/  S2UR UR4, SR_CgaCtaId ;  /* 0x00000000000479c3 */ /* 0x000e620000008800 */
        /* <DEDUP_REMOVED lines=12> */
[----:B-1----:R1:W2:Y:S01]  /*0c10*/  SYNCS.EXCH.64 URZ, [UR4+0xd0], UR8 ;  /* 0x0000d00804ff75b2 */ /* 0x0022a20008000100 */
[----:B------:R1:W1:Y:S01]  /*0c20*/  SYNCS.EXCH.64 URZ, [UR4+0xe0], UR6 ;  /* 0x0000e00604ff75b2 */ /* 0x0002620008000100 */
[----:B------:R1:W1:Y:S01]  /*0c30*/  SYNCS.EXCH.64 URZ, [UR4+0xd8], UR8 ;  /* 0x0000d80804ff75b2 */ /* 0x0002620008000100 */
[----:B------:R1:W1:Y:S01]  /*0c40*/  SYNCS.EXCH.64 URZ, [UR4+0xe8], UR6 ;  /* 0x0000e80604ff75b2 */ /* 0x0002620008000100 */
[----:B------:R-:W-:Y:S01]  /*0c50*/  NOP ;  /* 0x0000000000007918 */ /* 0x000fe20000000000 */
.L_x_13:
[----:B------:R-:W-:-:S05]  /*0c60*/  CS2R.32 R89, SR_CgaSize ;  /* 0x0000000000597805 */ /* 0x000fca0000008a00 */
[----:B------:R-:W-:-:S05]  /*0c70*/  IMAD R89, R89, -0xa0, RZ ;  /* 0xffffff6059597824 */ /* 0x000fca00078e02ff */
[----:B------:R-:W-:-:S14]  /*0c80*/  R2UR UR5, R89 ;  /* 0x00000000590572ca */ /* 0x000fdc00000e0000 */
[----:B------:R-:W3:Y:S01]  /*0c90*/  LDCU UR5, c[0x0][UR5+0x2b0] ;  /* 0x00005600050577ac */ /* 0x000ee20008000800 */
[----:B------:R-:W-:Y:S02]  /*0ca0*/  I2FP.F32.U32 R5, UR28 ;  /* 0x0000001c00057c45 */ /* 0x000fe40008201000 */
[----:B------:R-:W-:-:S05]  /*0cb0*/  CS2R.32 R2, SR_CgaSize ;  /* 0x0000000000027805 */ /* 0x000fca0000008a00 */
[----:B------:R-:W-:-:S06]  /*0cc0*/  IMAD R2, R2, -0xa0, RZ ;  /* 0xffffff6002027824 */ /* 0x000fcc00078e02ff */
[----:B------:R-:W4:Y:S01]  /*0cd0*/  LDC R2, c[0x0][R2+0x2a0] ;  /* 0x0000a80002027b82 */ /* 0x000f220000000800 */
[----:B------:R-:W-:Y:S02]  /*0ce0*/  I2FP.F32.U32 R4, UR22 ;  /* 0x0000001600047c45 */ /* 0x000fe40008201000 */
[----:B------:R-:W-:-:S05]  /*0cf0*/  CS2R.32 R89, SR_CgaSize ;  /* 0x0000000000597805 */ /* 0x000fca0000008a00 */
[----:B------:R-:W-:-:S05]  /*0d00*/  IMAD R89, R89, -0xa0, RZ ;  /* 0xffffff6059597824 */ /* 0x000fca00078e02ff */
[----:B-1----:R-:W-:-:S14]  /*0d10*/  R2UR UR4, R89 ;  /* 0x00000000590472ca */ /* 0x002fdc00000e0000 */
[----:B------:R-:W1:Y:S01]  /*0d20*/  LDCU UR4, c[0x0][UR4+0x2b4] ;  /* 0x00005680040477ac */ /* 0x000e620008000800 */
[----:B------:R-:W-:Y:S01]  /*0d30*/  NOP ;  /* 0x0000000000007918 */ /* 0x000fe20000000000 */
[----:B------:R-:W2:Y:S01]  /*0d40*/  S2R R17, SR_CTAID.Z ;  /* 0x0000000000117919 */ /* 0x000ea20000002700 */
[----:B------:R-:W4:Y:S01]  /*0d50*/  LDCU UR18, c[0x0][0xc24] ;  /* 0x00018480ff1277ac */ /* 0x000f220008000800 */
[----:B------:R-:W-:-:S05]  /*0d60*/  CS2R.32 R3, SR_CgaSize ;  /* 0x0000000000037805 */ /* 0x000fca0000008a00 */
[----:B------:R-:W-:-:S06]  /*0d70*/  IMAD R3, R3, -0xa0, RZ ;  /* 0xffffff6003037824 */ /* 0x000fcc00078e02ff */
[----:B------:R-:W2:Y:S01]  /*0d80*/  LDC R3, c[0x0][R3+0x2a4] ;  /* 0x0000a90003037b82 */ /* 0x000ea20000000800 */
[----:B---3--:R-:W-:Y:S01]  /*0d90*/  FMUL R5, R5, UR5 ;  /* 0x0000000505057c20 */ /* 0x008fe20008400000 */
[----:B-1----:R-:W-:-:S03]  /*0da0*/  FMUL R4, R4, UR4 ;  /* 0x0000000404047c20 */ /* 0x002fc60008400000 */
[----:B------:R-:W1:Y:S01]  /*0db0*/  F2I.U32.TRUNC.NTZ R89, R5 ;  /* 0x0000000500597305 */ /* 0x000e62000020f000 */
[----:B----4-:R-:W-:-:S07]  /*0dc0*/  UISETP.GE.AND UP0, UPT, UR18, 0x1, UPT ;  /* 0x000000011200788c */ /* 0x010fce000bf06270 */
[----:B------:R-:W3:Y:S01]  /*0dd0*/  F2I.U32.TRUNC.NTZ R88, R4 ;  /* 0x0000000400587305 */ /* 0x000ee2000020f000 */
[----:B-1----:R-:W-:-:S05]  /*0de0*/  IADD3 R89, PT, PT, -R89, RZ, RZ ;  /* 0x000000ff59597210 */ /* 0x002fca0007ffe1ff */
[----:B------:R-:W-:Y:S01]  /*0df0*/  IMAD R89, R2, R89, UR28 ;  /* 0x0000001c02597e24 */ /* 0x000fe2000f8e0259 */
[----:B---3--:R-:W-:-:S05]  /*0e00*/  IADD3 R88, PT, PT, -R88, RZ, RZ ;  /* 0x000000ff58587210 */ /* 0x008fca0007ffe1ff */
[----:B--2---:R-:W-:Y:S01]  /*0e10*/  IMAD R88, R3, R88, UR22 ;  /* 0x0000001603587e24 */ /* 0x004fe2000f8e0258 */
[----:B------:R-:W-:Y:S06]  /*0e20*/  BAR.SYNC.DEFER_BLOCKING 0x0 ;  /* 0x0000000000007b1d */ /* 0x000fec0000010000 */
[----:B------:R-:W-:Y:S05]  /*0e30*/  BRA.U !UP0, `(.L_x_14) ;  /* 0x0000000108d47547 */ /* 0x000fea000b800000 */
[----:B------:R-:W1:Y:S01]  /*0e40*/  LDCU.128 UR24, c[0x0][0xc10] ;  /* 0x00018200ff1877ac */ /* 0x000e620008000c00 */
[----:B------:R-:W2:Y:S01]  /*0e50*/  LDCU UR14, c[0x0][0x370] ;  /* 0x00006e00ff0e77ac */ /* 0x000ea20008000800 */
[----:B------:R-:W3:Y:S01]  /*0e60*/  LDCU UR8, c[0x0][0x374] ;  /* 0x00006e80ff0877ac */ /* 0x000ee20008000800 */
[----:B------:R-:W4:Y:S01]  /*0e70*/  LDCU UR19, c[0x0][0xc0c] ;  /* 0x00018180ff1377ac */ /* 0x000f220008000800 */
[----:B------:R-:W4:Y:S01]  /*0e80*/  LDCU UR9, c[0x0][0xc20] ;  /* 0x00018400ff0977ac */ /* 0x000f220008000800 */
[----:B------:R-:W4:Y:S01]  /*0e90*/  LDCU.64 UR16, c[0x0][0xc28] ;  /* 0x00018500ff1077ac */ /* 0x000f220008000a00 */
[----:B-1----:R-:W-:Y:S02]  /*0ea0*/  UISETP.NE.AND UP0, UPT, UR26, 0x1, UPT ;  /* 0x000000011a00788c */ /* 0x002fe4000bf05270 */
[----:B---3--:R-:W-:Y:S02]  /*0eb0*/  UIMAD.WIDE.U32 UR4, UR8, UR27, URZ ;  /* 0x0000001b080472a5 */ /* 0x008fe4000f8e00ff */
[----:B--2---:R-:W-:-:S02]  /*0ec0*/  UIMAD.WIDE.U32 UR6, UR14, UR24, URZ ;  /* 0x000000180e0672a5 */ /* 0x004fc4000f8e00ff */
[----:B----4-:R-:W-:Y:S02]  /*0ed0*/  UISETP.NE.AND UP1, UPT, UR19, 0x1, UPT ;  /* 0x000000011300788c */ /* 0x010fe4000bf25270 */
[----:B------:R-:W-:Y:S01]  /*0ee0*/  UIMAD.WIDE.U32 UR10, UR22, UR27, URZ ;  /* 0x0000001b160a72a5 */ /* 0x000fe2000f8e00ff */
[----:B------:R-:W-:Y:S01]  /*0ef0*/  UMOV UR4, UR5 ;  /* 0x0000000500047c82 */ /* 0x000fe20008000000 */
[----:B------:R-:W-:Y:S02]  /*0f00*/  UISETP.NE.AND UP4, UPT, UR18, 0x1, UPT ;  /* 0x000000011200788c */ /* 0x000fe4000bf85270 */
[----:B------:R-:W-:-:S03]  /*0f10*/  @UP0 USHF.R.U32.HI UR8, URZ, UR9, UR4 ;  /* 0x00000009ff080299 */ /* 0x000fc60008011604 */
[----:B------:R-:W-:Y:S01]  /*0f20*/  UMOV UR6, UR11 ;  /* 0x0000000b00067c82 */ /* 0x000fe20008000000 */
[----:B------:R-:W-:Y:S01]  /*0f30*/  UMOV UR4, UR7 ;  /* 0x0000000700047c82 */ /* 0x000fe20008000000 */
[----:B------:R-:W-:Y:S02]  /*0f40*/  USHF.R.U32.HI UR10, URZ, UR9, UR6 ;  /* 0x00000009ff0a7299 */ /* 0x000fe40008011606 */
[----:B------:R-:W-:Y:S02]  /*0f50*/  @UP1 USHF.R.U32.HI UR14, URZ, UR25, UR4 ;  /* 0x00000019ff0e1299 */ /* 0x000fe40008011604 */
[----:B------:R-:W-:Y:S02]  /*0f60*/  UIMAD.WIDE.U32 UR4, UR8, UR16, URZ ;  /* 0x00000010080472a5 */ /* 0x000fe4000f8e00ff */
[----:B------:R-:W-:Y:S02]  /*0f70*/  UIMAD.WIDE.U32 UR12, UR28, UR24, URZ ;  /* 0x000000181c0c72a5 */ /* 0x000fe4000f8e00ff */
[----:B------:R-:W-:-:S03]  /*0f80*/  UIMAD.WIDE.U32 UR6, UR14, UR16, URZ ;  /* 0x000000100e0672a5 */ /* 0x000fc6000f8e00ff */
[----:B------:R-:W-:Y:S02]  /*0f90*/  UMOV UR4, UR5 ;  /* 0x0000000500047c82 */ /* 0x000fe40008000000 */
[----:B------:R-:W-:Y:S01]  /*0fa0*/  @UP4 USHF.R.U32.HI UR8, URZ, UR17, UR4 ;  /* 0x00000011ff084299 */ /* 0x000fe20008011604 */
[----:B------:R-:W-:Y:S02]  /*0fb0*/  UMOV UR9, UR13 ;  /* 0x0000000d00097c82 */ /* 0x000fe40008000000 */
[----:B------:R-:W-:Y:S01]  /*0fc0*/  UMOV UR4, UR7 ;  /* 0x0000000700047c82 */ /* 0x000fe20008000000 */
[----:B------:R-:W-:Y:S02]  /*0fd0*/  USHF.R.U32.HI UR25, URZ, UR25, UR9 ;  /* 0x00000019ff197299 */ /* 0x000fe40008011609 */
[----:B------:R-:W-:Y:S02]  /*0fe0*/  @UP4 USHF.R.U32.HI UR14, URZ, UR17, UR4 ;  /* 0x00000011ff0e4299 */ /* 0x000fe40008011604 */
[----:B------:R-:W-:-:S02]  /*0ff0*/  USEL UR9, UR22, UR10, !UP0 ;  /* 0x0000000a16097287 */ /* 0x000fc4000c000000 */
[----:B------:R-:W-:Y:S02]  /*1000*/  UIMAD UR4, UR8, UR18, URZ ;  /* 0x00000012080472a4 */ /* 0x000fe4000f8e02ff */
[----:B------:R-:W-:Y:S02]  /*1010*/  USEL UR6, UR28, UR25, !UP1 ;  /* 0x000000191c067287 */ /* 0x000fe4000c800000 */
[----:B------:R-:W-:Y:S02]  /*1020*/  UISETP.GE.AND UP0, UPT, UR9, UR4, UPT ;  /* 0x000000040900728c */ /* 0x000fe4000bf06270 */
[----:B------:R-:W-:Y:S02]  /*1030*/  UIMAD.WIDE.U32 UR4, UR9, UR16, URZ ;  /* 0x00000010090472a5 */ /* 0x000fe4000f8e00ff */
[----:B------:R-:W-:Y:S02]  /*1040*/  UIMAD UR7, UR14, UR18, URZ ;  /* 0x000000120e0772a4 */ /* 0x000fe4000f8e02ff */
[----:B------:R-:W-:-:S02]  /*1050*/  UIMAD.WIDE.U32 UR10, UR6, UR16, URZ ;  /* 0x00000010060a72a5 */ /* 0x000fc4000f8e00ff */
[----:B------:R-:W-:Y:S01]  /*1060*/  UISETP.GE.OR UP0, UPT, UR6, UR7, UP0 ;  /* 0x000000070600728c */ /* 0x000fe20008706670 */
[----:B------:R-:W-:Y:S01]  /*1070*/  UMOV UR4, UR5 ;  /* 0x0000000500047c82 */ /* 0x000fe20008000000 */
[----:B------:R-:W-:Y:S02]  /*1080*/  UIADD3 UR8, UPT, UPT, -UR9, URZ, URZ ;  /* 0x000000ff09087290 */ /* 0x000fe4000fffe1ff */
[----:B------:R-:W-:Y:S02]  /*1090*/  USHF.R.U32.HI UR4, URZ, UR17, UR4 ;  /* 0x00000011ff047299 */ /* 0x000fe40008011604 */
[----:B------:R-:W-:Y:S02]  /*10a0*/  UIMAD UR22, UR26, UR8, UR22 ;  /* 0x000000081a1672a4 */ /* 0x000fe4000f8e0216 */
[----:B------:R-:W-:Y:S02]  /*10b0*/  USEL UR7, UR9, UR4, !UP4 ;  /* 0x0000000409077287 */ /* 0x000fe4000e000000 */
[----:B------:R-:W-:Y:S01]  /*10c0*/  UIADD3 UR10, UPT, UPT, -UR6, URZ, URZ ;  /* 0x000000ff060a7290 */ /* 0x000fe2000fffe1ff */
[----:B------:R-:W-:-:S02]  /*10d0*/  @!UP0 UMOV UR4, UR11 ;  /* 0x0000000b00048c82 */ /* 0x000fc40008000000 */
[----:B------:R-:W-:Y:S02]  /*10e0*/  @!UP0 USHF.R.U32.HI UR5, URZ, UR17, UR4 ;  /* 0x00000011ff058299 */ /* 0x000fe40008011604 */
[----:B------:R-:W-:Y:S02]  /*10f0*/  UIADD3 UR4, UPT, UPT, -UR7, URZ, URZ ;  /* 0x000000ff07047290 */ /* 0x000fe4000fffe1ff */
[----:B------:R-:W-:Y:S02]  /*1100*/  @!UP0 USEL UR5, UR6, UR5, !UP4 ;  /* 0x0000000506058287 */ /* 0x000fe4000e000000 */
[----:B------:R-:W-:Y:S02]  /*1110*/  UIMAD UR8, UR18, UR4, UR9 ;  /* 0x00000004120872a4 */ /* 0x000fe4000f8e0209 */
[----:B------:R-:W-:Y:S02]  /*1120*/  @!UP0 UIADD3 UR4, UPT, UPT, UR7, -UR5, URZ ;  /* 0x8000000507048290 */ /* 0x000fe4000fffe0ff */
[----:B------:R-:W-:-:S02]  /*1130*/  @!UP0 UIMAD UR8, UR8, UR14, UR5 ;  /* 0x0000000e080882a4 */ /* 0x000fc4000f8e0205 */
[----:B------:R-:W-:Y:S02]  /*1140*/  @!UP0 UIMAD UR9, UR4, UR18, UR6 ;  /* 0x00000012040982a4 */ /* 0x000fe4000f8e0206 */
[----:B------:R-:W-:Y:S02]  /*1150*/  UIMAD UR4, UR19, UR10, UR28 ;  /* 0x0000000a130472a4 */ /* 0x000fe4000f8e021c */
[----:B------:R-:W-:Y:S01]  /*1160*/  UIMAD UR22, UR9, UR26, UR22 ;  /* 0x0000001a091672a4 */ /* 0x000fe2000f8e0216 */
[----:B------:R-:W-:Y:S02]  /*1170*/  @!UP0 UMOV UR6, UR8 ;  /* 0x0000000800068c82 */ /* 0x000fe40008000000 */
[----:B------:R-:W-:-:S12]  /*1180*/  UIMAD UR28, UR6, UR19, UR4 ;  /* 0x00000013061c72a4 */ /* 0x000fd8000f8e0204 */
.L_x_14:
[----:B------:R-:W1:Y:S02]  /*1190*/  LDCU UR4, c[0x0][0xc30] ;  /* 0x00018600ff0477ac */ /* 0x000e640008000800 */
[----:B-1----:R-:W-:-:S09]  /*11a0*/  UISETP.NE.AND UP0, UPT, UR4, 0x1, UPT ;  /* 0x000000010400788c */ /* 0x002fd2000bf05270 */
[----:B------:R-:W-:Y:S05]  /*11b0*/  BRA.U UP0, `(.L_x_15) ;  /* 0x0000000100447547 */ /* 0x000fea000b800000 */
[----:B------:R-:W1:Y:S01]  /*11c0*/  LDCU.128 UR8, c[0x0][0xc10] ;  /* 0x00018200ff0877ac */ /* 0x000e620008000c00 */
[----:B------:R-:W2:Y:S01]  /*11d0*/  LDCU UR12, c[0x0][0xc0c] ;  /* 0x00018180ff0c77ac */ /* 0x000ea20008000800 */
[----:B------:R-:W3:Y:S01]  /*11e0*/  LDCU UR13, c[0x0][0xc20] ;  /* 0x00018400ff0d77ac */ /* 0x000ee20008000800 */
[----:B-1----:R-:W-:Y:S02]  /*11f0*/  UIMAD.WIDE.U32 UR6, UR28, UR8, URZ ;  /* 0x000000081c0672a5 */ /* 0x002fe4000f8e00ff */
[----:B------:R-:W-:Y:S02]  /*1200*/  UIMAD.WIDE.U32 UR4, UR22, UR11, URZ ;  /* 0x0000000b160472a5 */ /* 0x000fe4000f8e00ff */
[----:B--2---:R-:W-:Y:S02]  /*1210*/  UISETP.NE.AND UP1, UPT, UR12, 0x1, UPT ;  /* 0x000000010c00788c */ /* 0x004fe4000bf25270 */
[----:B------:R-:W-:Y:S01]  /*1220*/  UISETP.NE.AND UP0, UPT, UR10, 0x1, UPT ;  /* 0x000000010a00788c */ /* 0x000fe2000bf05270 */
[----:B------:R-:W-:-:S02]  /*1230*/  UMOV UR6, UR7 ;  /* 0x0000000700067c82 */ /* 0x000fc40008000000 */
[----:B------:R-:W-:Y:S01]  /*1240*/  UMOV UR4, UR5 ;  /* 0x0000000500047c82 */ /* 0x000fe20008000000 */
[----:B------:R-:W-:Y:S02]  /*1250*/  USHF.R.U32.HI UR6, URZ, UR9, UR6 ;  /* 0x00000009ff067299 */ /* 0x000fe40008011606 */
[----:B---3--:R-:W-:Y:S02]  /*1260*/  USHF.R.U32.HI UR4, URZ, UR13, UR4 ;  /* 0x0000000dff047299 */ /* 0x008fe40008011604 */
[----:B------:R-:W-:Y:S02]  /*1270*/  USEL UR5, UR28, UR6, !UP1 ;  /* 0x000000061c057287 */ /* 0x000fe4000c800000 */
[----:B------:R-:W-:-:S04]  /*1280*/  USEL UR4, UR22, UR4, !UP0 ;  /* 0x0000000416047287 */ /* 0x000fc8000c000000 */
[----:B------:R-:W-:Y:S02]  /*1290*/  UIADD3 UR6, UPT, UPT, UR5, -UR4, URZ ;  /* 0x8000000405067290 */ /* 0x000fe4000fffe0ff */
[----:B------:R-:W-:Y:S02]  /*12a0*/  UIADD3 UR4, UPT, UPT, -UR5, UR4, URZ ;  /* 0x0000000405047290 */ /* 0x000fe4000fffe1ff */
[----:B------:R-:W-:Y:S02]  /*12b0*/  UIMAD UR22, UR6, UR10, UR22 ;  /* 0x0000000a061672a4 */ /* 0x000fe4000f8e0216 */
[----:B------:R-:W-:-:S12]  /*12c0*/  UIMAD UR28, UR4, UR12, UR28 ;  /* 0x0000000c041c72a4 */ /* 0x000fd8000f8e021c */
.L_x_15:
[----:B------:R-:W-:Y:S01]  /*12d0*/  BAR.SYNC.DEFER_BLOCKING 0x0 ;  /* 0x0000000000007b1d */ /* 0x000fe20000010000 */
[----:B------:R-:W-:Y:S01]  /*12e0*/  UISETP.NE.AND UP0, UPT, UR15, 0x2, UPT ;  /* 0x000000020f00788c */ /* 0x000fe2000bf05270 */
[----:B------:R-:W-:Y:S02]  /*12f0*/  ISETP.NE.OR P2, PT, R0, 0x2, !P2 ;  /* 0x000000020000780c */ /* 0x000fe40005745670 */
[----:B------:R-:W-:Y:S02]  /*1300*/  LOP3.LUT R0, R99, 0x1f, RZ, 0xc0, !PT ;  /* 0x0000001f63007812 */ /* 0x000fe400078ec0ff */
[----:B------:R-:W1:Y:S04]  /*1310*/  LDCU UR39, c[0x0][0xc24] ;  /* 0x00018480ff2777ac */ /* 0x000e680008000800 */
[----:B------:R-:W-:Y:S05]  /*1320*/  BRA.U UP0, `(.L_x_16) ;  /* 0x0000002100147547 */ /* 0x000fea000b800000 */
[----:B------:R-:W2:Y:S01]  /*1330*/  LDCU UR7, c[0x0][0x394] ;  /* 0x00007280ff0777ac */ /* 0x000ea20008000800 */
[----:B------:R-:W-:Y:S01]  /*1340*/  PLOP3.LUT P1, PT, PT, PT, UP2, 0x80, 0x8 ;  /* 0x000000000008781c */ /* 0x000fe20003f2f028 */
[----:B------:R-:W-:Y:S01]  /*1350*/  IMAD.MOV.U32 R2, RZ, RZ, RZ ;  /* 0x000000ffff027224 */ /* 0x000fe200078e00ff */
[----:B------:R-:W-:Y:S01]  /*1360*/  ISETP.EQ.OR P3, PT, R0, RZ, P2 ;  /* 0x000000ff0000720c */ /* 0x000fe20001762670 */
[----:B------:R-:W3:Y:S01]  /*1370*/  LDCU UR6, c[0x0][0x5d8] ;  /* 0x0000bb00ff0677ac */ /* 0x000ee20008000800 */
[----:B------:R-:W-:Y:S01]  /*1380*/  PLOP3.LUT P1, PT, P1, PT, PT, 0x8, 0x80 ;  /* 0x000000000080781c */ /* 0x000fe20000f2e170 */
[----:B------:R-:W4:Y:S01]  /*1390*/  LDCU UR62, c[0x0][0x370] ;  /* 0x00006e00ff3e77ac */ /* 0x000f220008000800 */
[----:B------:R-:W1:Y:S01]  /*13a0*/  LDCU.64 UR54, c[0x0][0x348] ;  /* 0x00006900ff3677ac */ /* 0x000e620008000a00 */
[----:B------:R-:W1:Y:S01]  /*13b0*/  LDCU UR61, c[0x0][0x374] ;  /* 0x00006e80ff3d77ac */ /* 0x000e620008000800 */
[----:B--2---:R-:W-:Y:S02]  /*13c0*/  UIADD3 UR5, UPT, UPT, UR7, 0x3f, URZ ;  /* 0x0000003f07057890 */ /* 0x004fe4000fffe0ff */
[----:B---3--:R-:W-:-:S02]  /*13d0*/  UIADD3 UR6, UPT, UPT, UR6, 0x3f, URZ ;  /* 0x0000003f06067890 */ /* 0x008fc4000fffe0ff */
[----:B------:R-:W-:Y:S02]  /*13e0*/  USHF.R.S32.HI UR4, URZ, 0x1f, UR5 ;  /* 0x0000001fff047899 */ /* 0x000fe40008011405 */
[----:B------:R-:W-:Y:S02]  /*13f0*/  UIADD3 UR66, UPT, UPT, UR7, 0x7e, URZ ;  /* 0x0000007e07427890 */ /* 0x000fe4000fffe0ff */
[----:B------:R-:W-:Y:S02]  /*1400*/  ULEA.HI UR4, UR4, UR5, URZ, 0x6 ;  /* 0x0000000504047291 */ /* 0x000fe4000f8f30ff */
[----:B------:R-:W-:Y:S02]  /*1410*/  UIADD3 UR5, UPT, UPT, UR7, -0x1, URZ ;  /* 0xffffffff07057890 */ /* 0x000fe4000fffe0ff */
[----:B------:R-:W-:Y:S02]  /*1420*/  USHF.R.S32.HI UR64, URZ, 0x6, UR4 ;  /* 0x00000006ff407899 */ /* 0x000fe40008011404 */
[----:B------:R-:W-:-:S02]  /*1430*/  UISETP.GE.U32.AND UP1, UPT, UR5, -0x7f, UPT ;  /* 0xffffff810500788c */ /* 0x000fc4000bf26070 */
[----:B------:R-:W-:Y:S02]  /*1440*/  UISETP.LT.U32.AND UP0, UPT, UR64, 0x8, UPT ;  /* 0x000000084000788c */ /* 0x000fe4000bf01070 */
[----:B------:R-:W-:Y:S02]  /*1450*/  USHF.R.S32.HI UR4, URZ, 0x1f, UR6 ;  /* 0x0000001fff047899 */ /* 0x000fe40008011406 */
[----:B------:R-:W-:Y:S02]  /*1460*/  USEL UR63, UR64, 0x8, UP0 ;  /* 0x00000008403f7887 */ /* 0x000fe40008000000 */
[----:B------:R-:W-:Y:S02]  /*1470*/  ULEA.HI UR4, UR4, UR6, URZ, 0x6 ;  /* 0x0000000604047291 */ /* 0x000fe4000f8f30ff */
[----:B------:R-:W-:Y:S02]  /*1480*/  UIADD3 UR51, UPT, UPT, UR63, -0x1, URZ ;  /* 0xffffffff3f337890 */ /* 0x000fe4000fffe0ff */
[----:B------:R-:W-:-:S02]  /*1490*/  @UP1 UIADD3 UR51, UPT, UPT, UR63, URZ, URZ ;  /* 0x000000ff3f331290 */ /* 0x000fc4000fffe0ff */
[----:B------:R-:W-:Y:S02]  /*14a0*/  USHF.R.S32.HI UR60, URZ, 0x6, UR4 ;  /* 0x00000006ff3c7899 */ /* 0x000fe40008011404 */
[----:B------:R-:W-:Y:S02]  /*14b0*/  UIADD3 UR65, UPT, UPT, UR64, -UR63, URZ ;  /* 0x8000003f40417290 */ /* 0x000fe4000fffe0ff */
[----:B------:R-:W-:Y:S01]  /*14c0*/  UIADD3 UR51, UPT, UPT, UR51, 0x1, URZ ;  /* 0x0000000133337890 */ /* 0x000fe2000fffe0ff */
[----:B------:R-:W-:Y:S01]  /*14d0*/  UMOV UR36, 0x1 ;  /* 0x0000000100247882 */ /* 0x000fe20000000000 */
[----:B-1--4-:R-:W-:-:S10]  /*14e0*/  UMOV UR38, URZ ;  /* 0x000000ff00267c82 */ /* 0x012fd40008000000 */
.L_x_32:
[----:B------:R-:W-:Y:S01]  /*14f0*/  IMAD.U32 R4, RZ, RZ, UR60 ;  /* 0x0000003cff047e24 */ /* 0x000fe2000f8e00ff */
[----:B------:R-:W1:Y:S04]  /*1500*/  LDCU UR59, c[0x0][0x5dc] ;  /* 0x0000bb80ff3b77ac */ /* 0x000e680008000800 */
[-C--:B------:R-:W-:Y:S01]  /*1510*/  IABS R0, R4.reuse ;  /* 0x0000000400007213 */ /* 0x080fe20000000000 */
[----:B------:R-:W2:Y:S01]  /*1520*/  LDCU UR50, c[0x0][0x5e0] ;  /* 0x0000bc00ff3277ac */ /* 0x000ea20008000800 */
[----:B------:R-:W-:Y:S02]  /*1530*/  IABS R4, R4 ;  /* 0x0000000400047213 */ /* 0x000fe40000000000 */
[----:B------:R-:W-:Y:S01]  /*1540*/  R2UR UR6, R0 ;  /* 0x00000000000672ca */ /* 0x000fe200000e0000 */
[----:B------:R-:W-:Y:S01]  /*1550*/  UMOV UR37, 0x400 ;  /* 0x0000040000257882 */ /* 0x000fe20000000000 */
[----:B------:R-:W-:Y:S01]  /*1560*/  USHF.L.U32 UR42, UR28, 0x7, URZ ;  /* 0x000000071c2a7899 */ /* 0x000fe200080006ff */
[----:B------:R-:W-:Y:S01]  /*1570*/  UMOV UR19, URZ ;  /* 0x000000ff00137c82 */ /* 0x000fe20008000000 */
[----:B-1----:R-:W-:-:S09]  /*1580*/  IMAD.U32 R3, RZ, RZ, UR59 ;  /* 0x0000003bff037e24 */ /* 0x002fd2000f8e00ff */
[----:B------:R-:W1:Y:S08]  /*1590*/  I2F.RP R6, UR6 ;  /* 0x0000000600067d06 */ /* 0x000e700008209400 */
[----:B-1----:R-:W1:Y:S02]  /*15a0*/  MUFU.RCP R5, R6 ;  /* 0x0000000600057308 */ /* 0x002e640000001000 */
[----:B-1----:R-:W-:-:S06]  /*15b0*/  VIADD R5, R5, 0xffffffe ;  /* 0x0ffffffe05057836 */ /* 0x002fcc0000000000 */
[----:B------:R-:W1:Y:S02]  /*15c0*/  F2I.FTZ.U32.TRUNC.NTZ R0, R5 ;  /* 0x0000000500007305 */ /* 0x000e64000021f000 */
[----:B-1----:R-:W-:Y:S02]  /*15d0*/  R2UR UR5, R0 ;  /* 0x00000000000572ca */ /* 0x002fe400000e0000 */
[----:B------:R-:W-:Y:S01]  /*15e0*/  IABS R0, R3 ;  /* 0x0000000300007213 */ /* 0x000fe20000000000 */
[----:B------:R-:W-:-:S03]  /*15f0*/  IMAD.U32 R3, RZ, RZ, UR22 ;  /* 0x00000016ff037e24 */ /* 0x000fc6000f8e00ff */
[----:B------:R-:W-:Y:S01]  /*1600*/  R2UR UR8, R0 ;  /* 0x00000000000872ca */ /* 0x000fe200000e0000 */
[----:B------:R-:W-:Y:S01]  /*1610*/  IMAD.MOV R0, RZ, RZ, -R4 ;  /* 0x000000ffff007224 */ /* 0x000fe200078e0a04 */
[----:B------:R-:W-:-:S04]  /*1620*/  IABS R3, R3 ;  /* 0x0000000300037213 */ /* 0x000fc80000000000 */
[----:B------:R-:W-:Y:S01]  /*1630*/  R2UR UR9, R3 ;  /* 0x00000000030972ca */ /* 0x000fe200000e0000 */
[----:B------:R-:W-:-:S04]  /*1640*/  UIADD3 UR4, UPT, UPT, URZ, -UR5, URZ ;  /* 0x80000005ff047290 */ /* 0x000fc8000fffe0ff */
[----:B------:R-:W-:Y:S02]  /*1650*/  UIMAD UR7, UR4, UR6, URZ ;  /* 0x00000006040772a4 */ /* 0x000fe4000f8e02ff */
[----:B------:R-:W1:Y:S01]  /*1660*/  I2F.RP R3, UR8 ;  /* 0x0000000800037d06 */ /* 0x000e620008209400 */
[----:B------:R-:W-:Y:S02]  /*1670*/  UMOV UR4, URZ ;  /* 0x000000ff00047c82 */ /* 0x000fe40008000000 */
[----:B------:R-:W-:Y:S02]  /*1680*/  UIMAD.WIDE.U32 UR4, UR5, UR7, UR4 ;  /* 0x00000007050472a5 */ /* 0x000fe4000f8e0004 */
[----:B------:R-:W-:-:S05]  /*1690*/  R2UR UR7, R0 ;  /* 0x00000000000772ca */ /* 0x000fca00000e0000 */
[----:B------:R-:W-:Y:S02]  /*16a0*/  UMOV UR4, UR5 ;  /* 0x0000000500047c82 */ /* 0x000fe40008000000 */
[----:B------:R-:W-:Y:S01]  /*16b0*/  UIMAD.WIDE.U32 UR4, UR4, UR9, URZ ;  /* 0x00000009040472a5 */ /* 0x000fe2000f8e00ff */
[----:B-1----:R-:W1:Y:S06]  /*16c0*/  MUFU.RCP R3, R3 ;  /* 0x0000000300037308 */ /* 0x002e6c0000001000 */
[----:B------:R-:W-:Y:S02]  /*16d0*/  UMOV UR4, UR5 ;  /* 0x0000000500047c82 */ /* 0x000fe40008000000 */
[----:B------:R-:W-:-:S04]  /*16e0*/  UIMAD UR5, UR4, UR7, UR9 ;  /* 0x00000007040572a4 */ /* 0x000fc8000f8e0209 */
[----:B------:R-:W-:Y:S01]  /*16f0*/  UISETP.GT.U32.AND UP0, UPT, UR6, UR5, UPT ;  /* 0x000000050600728c */ /* 0x000fe2000bf04070 */
[----:B-1----:R-:W-:-:S10]  /*1700*/  VIADD R4, R3, 0xffffffe ;  /* 0x0ffffffe03047836 */ /* 0x002fd40000000000 */
[----:B------:R-:W-:Y:S01]  /*1710*/  @!UP0 UIADD3 UR5, UPT, UPT, UR5, -UR6, URZ ;  /* 0x8000000605058290 */ /* 0x000fe2000fffe0ff */
[----:B------:R-:W1:Y:S01]  /*1720*/  F2I.FTZ.U32.TRUNC.NTZ R0, R4 ;  /* 0x0000000400007305 */ /* 0x000e62000021f000 */
[----:B------:R-:W-:Y:S02]  /*1730*/  @!UP0 UIADD3 UR4, UPT, UPT, UR4, 0x1, URZ ;  /* 0x0000000104048890 */ /* 0x000fe4000fffe0ff */
[----:B------:R-:W-:Y:S02]  /*1740*/  UISETP.GE.U32.AND UP1, UPT, UR5, UR6, UPT ;  /* 0x000000060500728c */ /* 0x000fe4000bf26070 */
[----:B------:R-:W-:-:S04]  /*1750*/  ULOP3.LUT UR5, UR22, UR60, URZ, 0x3c, !UPT ;  /* 0x0000003c16057292 */ /* 0x000fc8000f8e3cff */
[----:B------:R-:W-:-:S05]  /*1760*/  UISETP.GE.AND UP0, UPT, UR5, URZ, UPT ;  /* 0x000000ff0500728c */ /* 0x000fca000bf06270 */
[----:B------:R-:W-:Y:S01]  /*1770*/  @UP1 UIADD3 UR4, UPT, UPT, UR4, 0x1, URZ ;  /* 0x0000000104041890 */ /* 0x000fe2000fffe0ff */
[----:B-1----:R-:W-:Y:S01]  /*1780*/  R2UR UR5, R0 ;  /* 0x00000000000572ca */ /* 0x002fe200000e0000 */
[----:B------:R-:W-:Y:S01]  /*1790*/  UISETP.NE.AND UP1, UPT, UR60, URZ, UPT ;  /* 0x000000ff3c00728c */ /* 0x000fe2000bf25270 */
[----:B--2---:R-:W-:-:S04]  /*17a0*/  IMAD.U32 R0, RZ, RZ, UR50 ;  /* 0x00000032ff007e24 */ /* 0x004fc8000f8e00ff */
[----:B------:R-:W-:Y:S01]  /*17b0*/  UMOV UR7, UR4 ;  /* 0x0000000400077c82 */ /* 0x000fe20008000000 */
[----:B------:R-:W-:Y:S01]  /*17c0*/  IABS R0, R0 ;  /* 0x0000000000007213 */ /* 0x000fe20000000000 */
[----:B------:R-:W-:-:S03]  /*17d0*/  @!UP0 UIADD3 UR7, UPT, UPT, -UR7, URZ, URZ ;  /* 0x000000ff07078290 */ /* 0x000fc6000fffe1ff */
[----:B------:R-:W-:Y:S01]  /*17e0*/  R2UR UR9, R0 ;  /* 0x00000000000972ca */ /* 0x000fe200000e0000 */
[----:B------:R-:W-:Y:S02]  /*17f0*/  @!UP1 ULOP3.LUT UR7, URZ, UR60, URZ, 0x33, !UPT ;  /* 0x0000003cff079292 */ /* 0x000fe4000f8e33ff */
[----:B------:R-:W-:-:S04]  /*1800*/  UIADD3 UR4, UPT, UPT, URZ, -UR5, URZ ;  /* 0x80000005ff047290 */ /* 0x000fc8000fffe0ff */
[----:B------:R-:W-:Y:S01]  /*1810*/  IMAD.U32 R3, RZ, RZ, UR7 ;  /* 0x00000007ff037e24 */ /* 0x000fe2000f8e00ff */
[----:B------:R-:W-:-:S03]  /*1820*/  UIMAD UR6, UR4, UR8, URZ ;  /* 0x00000008040672a4 */ /* 0x000fc6000f8e02ff */
[----:B------:R-:W-:Y:S01]  /*1830*/  UMOV UR4, URZ ;  /* 0x000000ff00047c82 */ /* 0x000fe20008000000 */
[----:B------:R-:W-:Y:S01]  /*1840*/  IABS R3, R3 ;  /* 0x0000000300037213 */ /* 0x000fe20000000000 */
[----:B------:R-:W-:-:S03]  /*1850*/  UIMAD.WIDE.U32 UR4, UR5, UR6, UR4 ;  /* 0x00000006050472a5 */ /* 0x000fc6000f8e0004 */
[----:B------:R-:W-:Y:S02]  /*1860*/  R2UR UR10, R3 ;  /* 0x00000000030a72ca */ /* 0x000fe400000e0000 */
[----:B------:R-:W1:Y:S02]  /*1870*/  I2F.RP R3, UR9 ;  /* 0x0000000900037d06 */ /* 0x000e640008209400 */
[----:B------:R-:W-:-:S09]  /*1880*/  UMOV UR4, UR5 ;  /* 0x0000000500047c82 */ /* 0x000fd20008000000 */
[----:B------:R-:W-:Y:S01]  /*1890*/  UIMAD.WIDE.U32 UR4, UR4, UR10, URZ ;  /* 0x0000000a040472a5 */ /* 0x000fe2000f8e00ff */
[----:B-1----:R-:W1:Y:S06]  /*18a0*/  MUFU.RCP R0, R3 ;  /* 0x0000000300007308 */ /* 0x002e6c0000001000 */
[----:B------:R-:W-:Y:S02]  /*18b0*/  UMOV UR4, UR5 ;  /* 0x0000000500047c82 */ /* 0x000fe40008000000 */
[----:B------:R-:W-:-:S04]  /*18c0*/  UIADD3 UR5, UPT, UPT, -UR4, URZ, URZ ;  /* 0x000000ff04057290 */ /* 0x000fc8000fffe1ff */
[----:B------:R-:W-:-:S04]  /*18d0*/  UIMAD UR5, UR8, UR5, UR10 ;  /* 0x00000005080572a4 */ /* 0x000fc8000f8e020a */
[----:B------:R-:W-:Y:S01]  /*18e0*/  UISETP.GT.U32.AND UP0, UPT, UR8, UR5, UPT ;  /* 0x000000050800728c */ /* 0x000fe2000bf04070 */
[----:B-1----:R-:W-:Y:S02]  /*18f0*/  VIADD R0, R0, 0xffffffe ;  /* 0x0ffffffe00007836 */ /* 0x002fe40000000000 */
[----:B------:R-:W-:-:S04]  /*1900*/  IMAD.U32 R3, RZ, RZ, UR36 ;  /* 0x00000024ff037e24 */ /* 0x000fc8000f8e00ff */
[----:B------:R-:W1:Y:S04]  /*1910*/  F2I.FTZ.U32.TRUNC.NTZ R0, R0 ;  /* 0x0000000000007305 */ /* 0x000e68000021f000 */
[----:B------:R-:W-:Y:S01]  /*1920*/  @!UP0 UIADD3 UR5, UPT, UPT, UR5, -UR8, URZ ;  /* 0x8000000805058290 */ /* 0x000fe2000fffe0ff */
[----:B------:R-:W-:Y:S01]  /*1930*/  SHF.L.U32 R3, R3, 0x1f, RZ ;  /* 0x0000001f03037819 */ /* 0x000fe200000006ff */
[----:B------:R-:W-:Y:S02]  /*1940*/  @!UP0 UIADD3 UR4, UPT, UPT, UR4, 0x1, URZ ;  /* 0x0000000104048890 */ /* 0x000fe4000fffe0ff */
[----:B------:R-:W-:Y:S01]  /*1950*/  UISETP.GE.U32.AND UP1, UPT, UR5, UR8, UPT ;  /* 0x000000080500728c */ /* 0x000fe2000bf26070 */
[----:B------:R-:W2:Y:S01]  /*1960*/  S2UR UR8, SR_CgaCtaId ;  /* 0x00000000000879c3 */ /* 0x000ea20000008800 */
[----:B------:R-:W-:-:S04]  /*1970*/  ULOP3.LUT UR5, UR7, UR59, URZ, 0x3c, !UPT ;  /* 0x0000003b07057292 */ /* 0x000fc8000f8e3cff */
[----:B------:R-:W-:-:S03]  /*1980*/  UISETP.GE.AND UP0, UPT, UR5, URZ, UPT ;  /* 0x000000ff0500728c */ /* 0x000fc6000bf06270 */
[----:B-1----:R-:W-:Y:S02]  /*1990*/  R2UR UR5, R0 ;  /* 0x00000000000572ca */ /* 0x002fe400000e0000 */
[----:B------:R-:W-:Y:S02]  /*19a0*/  @UP1 UIADD3 UR4, UPT, UPT, UR4, 0x1, URZ ;  /* 0x0000000104041890 */ /* 0x000fe4000fffe0ff */
[----:B------:R-:W-:-:S05]  /*19b0*/  UISETP.NE.AND UP1, UPT, UR59, URZ, UPT ;  /* 0x000000ff3b00728c */ /* 0x000fca000bf25270 */
[----:B------:R-:W-:Y:S02]  /*19c0*/  UMOV UR6, UR4 ;  /* 0x0000000400067c82 */ /* 0x000fe40008000000 */
[----:B------:R-:W-:Y:S02]  /*19d0*/  @!UP0 UIADD3 UR6, UPT, UPT, -UR6, URZ, URZ ;  /* 0x000000ff06068290 */ /* 0x000fe4000fffe1ff */
[----:B------:R-:W-:Y:S02]  /*19e0*/  UIADD3 UR4, UPT, UPT, URZ, -UR5, URZ ;  /* 0x80000005ff047290 */ /* 0x000fe4000fffe0ff */
[----:B------:R-:W-:Y:S02]  /*19f0*/  @!UP1 ULOP3.LUT UR6, URZ, UR59, URZ, 0x33, !UPT ;  /* 0x0000003bff069292 */ /* 0x000fe4000f8e33ff */
[----:B--2---:R-:W-:-:S04]  /*1a00*/  ULEA UR37, UR8, UR37, 0x18 ;  /* 0x0000002508257291 */ /* 0x004fc8000f8ec0ff */
[----:B------:R-:W-:Y:S01]  /*1a10*/  ULEA UR8, UR38, UR37, 0x3 ;  /* 0x0000002526087291 */ /* 0x000fe2000f8e18ff */
[----:B------:R-:W-:-:S05]  /*1a20*/  IMAD.U32 R0, RZ, RZ, UR6 ;  /* 0x00000006ff007e24 */ /* 0x000fca000f8e00ff */
[----:B------:R-:W-:-:S03]  /*1a30*/  IABS R0, R0 ;  /* 0x0000000000007213 */ /* 0x000fc60000000000 */
[----:B------:R1:W2:Y:S01]  /*1a40*/  SYNCS.PHASECHK.TRANS64.TRYWAIT P0, [UR8+0x40], R3 ;  /* 0x00004003ff0075a7 */ /* 0x0002a20008001108 */
[----:B------:R-:W-:Y:S01]  /*1a50*/  R2UR UR10, R0 ;  /* 0x00000000000a72ca */ /* 0x000fe200000e0000 */
[----:B------:R-:W-:-:S03]  /*1a60*/  UIMAD UR8, UR4, UR9, URZ ;  /* 0x00000009040872a4 */ /* 0x000fc6000f8e02ff */
[----:B------:R-:W-:Y:S02]  /*1a70*/  UMOV UR4, URZ ;  /* 0x000000ff00047c82 */ /* 0x000fe40008000000 */
[----:B------:R-:W-:Y:S02]  /*1a80*/  UIMAD.WIDE.U32 UR4, UR5, UR8, UR4 ;  /* 0x00000008050472a5 */ /* 0x000fe4000f8e0004 */
[----:B------:R-:W-:-:S04]  /*1a90*/  UIADD3 UR8, UPT, UPT, -UR6, URZ, URZ ;  /* 0x000000ff06087290 */ /* 0x000fc8000fffe1ff */
[----:B------:R-:W-:Y:S01]  /*1aa0*/  UIMAD UR59, UR59, UR8, UR7 ;  /* 0x000000083b3b72a4 */ /* 0x000fe2000f8e0207 */
[----:B------:R-:W-:Y:S02]  /*1ab0*/  UMOV UR4, UR5 ;  /* 0x0000000500047c82 */ /* 0x000fe40008000000 */
[----:B------:R-:W-:-:S07]  /*1ac0*/  UIMAD.WIDE.U32 UR4, UR4, UR10, URZ ;  /* 0x0000000a040472a5 */ /* 0x000fce000f8e00ff */
[----:B------:R-:W-:Y:S02]  /*1ad0*/  UMOV UR4, UR5 ;  /* 0x0000000500047c82 */ /* 0x000fe40008000000 */
[----:B------:R-:W-:-:S04]  /*1ae0*/  UIADD3 UR5, UPT, UPT, -UR4, URZ, URZ ;  /* 0x000000ff04057290 */ /* 0x000fc8000fffe1ff */
[----:B------:R-:W-:-:S04]  /*1af0*/  UIMAD UR5, UR9, UR5, UR10 ;  /* 0x00000005090572a4 */ /* 0x000fc8000f8e020a */
[----:B------:R-:W-:-:S11]  /*1b00*/  UISETP.GT.U32.AND UP0, UPT, UR9, UR5, UPT ;  /* 0x000000050900728c */ /* 0x000fd6000bf04070 */
[----:B------:R-:W-:Y:S02]  /*1b10*/  @!UP0 UIADD3 UR5, UPT, UPT, UR5, -UR9, URZ ;  /* 0x8000000905058290 */ /* 0x000fe4000fffe0ff */
[----:B------:R-:W-:Y:S02]  /*1b20*/  @!UP0 UIADD3 UR4, UPT, UPT, UR4, 0x1, URZ ;  /* 0x0000000104048890 */ /* 0x000fe4000fffe0ff */
[----:B------:R-:W-:Y:S02]  /*1b30*/  UISETP.GE.U32.AND UP1, UPT, UR5, UR9, UPT ;  /* 0x000000090500728c */ /* 0x000fe4000bf26070 */
[----:B------:R-:W-:-:S04]  /*1b40*/  ULOP3.LUT UR5, UR6, UR50, URZ, 0x3c, !UPT ;  /* 0x0000003206057292 */ /* 0x000fc8000f8e3cff */
[----:B------:R-:W-:-:S05]  /*1b50*/  UISETP.GE.AND UP0, UPT, UR5, URZ, UPT ;  /* 0x000000ff0500728c */ /* 0x000fca000bf06270 */
[----:B------:R-:W-:Y:S02]  /*1b60*/  @UP1 UIADD3 UR4, UPT, UPT, UR4, 0x1, URZ ;  /* 0x0000000104041890 */ /* 0x000fe4000fffe0ff */
[----:B------:R-:W-:-:S05]  /*1b70*/  UISETP.NE.AND UP1, UPT, UR50, URZ, UPT ;  /* 0x000000ff3200728c */ /* 0x000fca000bf25270 */
[----:B------:R-:W-:Y:S01]  /*1b80*/  UMOV UR56, UR4 ;  /* 0x0000000400387c82 */ /* 0x000fe20008000000 */
[----:B------:R-:W-:Y:S02]  /*1b90*/  UIADD3 UR4, UPT, UPT, -UR7, URZ, URZ ;  /* 0x000000ff07047290 */ /* 0x000fe4000fffe1ff */
[----:B------:R-:W-:Y:S02]  /*1ba0*/  @!UP0 UIADD3 UR56, UPT, UPT, -UR56, URZ, URZ ;  /* 0x000000ff38388290 */ /* 0x000fe4000fffe1ff */
[----:B------:R-:W-:Y:S02]  /*1bb0*/  UISETP.GE.U32.AND UP0, UPT, UR66, 0x7f, UPT ;  /* 0x0000007f4200788c */ /* 0x000fe4000bf06070 */
[----:B------:R-:W-:Y:S02]  /*1bc0*/  @!UP1 ULOP3.LUT UR56, URZ, UR50, URZ, 0x33, !UPT ;  /* 0x00000032ff389292 */ /* 0x000fe4000f8e33ff */
[----:B------:R-:W-:Y:S02]  /*1bd0*/  UIMAD UR4, UR60, UR4, UR22 ;  /* 0x000000043c0472a4 */ /* 0x000fe4000f8e0216 */
[----:B------:R-:W-:-:S02]  /*1be0*/  UIADD3 UR5, UPT, UPT, -UR56, URZ, URZ ;  /* 0x000000ff38057290 */ /* 0x000fc4000fffe1ff */
[----:B------:R-:W-:Y:S02]  /*1bf0*/  USHF.L.U32 UR10, UR4, 0x6, URZ ;  /* 0x00000006040a7899 */ /* 0x000fe400080006ff */
[----:B------:R-:W-:Y:S01]  /*1c00*/  UIMAD UR50, UR50, UR5, UR6 ;  /* 0x00000005323272a4 */ /* 0x000fe2000f8e0206 */
[----:B-1----:R-:W-:Y:S11]  /*1c10*/  BRA.U !UP0, `(.L_x_17) ;  /* 0x00000005086c7547 */ /* 0x002ff6000b800000 */
[----:B------:R-:W1:Y:S01]  /*1c20*/  LDCU.64 UR48, c[0x0][0x5c0] ;  /* 0x0000b800ff3077ac */ /* 0x000e620008000a00 */
[----:B------:R-:W1:Y:S01]  /*1c30*/  LDCU.64 UR34, c[0x0][0x5f8] ;  /* 0x0000bf00ff2277ac */ /* 0x000e620008000a00 */
[----:B------:R-:W3:Y:S01]  /*1c40*/  LDCU UR9, c[0x0][0x5c8] ;  /* 0x0000b900ff0977ac */ /* 0x000ee20008000800 */
[----:B------:R-:W3:Y:S01]  /*1c50*/  LDCU UR8, c[0x0][0x600] ;  /* 0x0000c000ff0877ac */ /* 0x000ee20008000800 */
[----:B------:R-:W4:Y:S01]  /*1c60*/  LDCU UR24, c[0x0][0x5a8] ;  /* 0x0000b500ff1877ac */ /* 0x000f220008000800 */
[----:B------:R-:W2:Y:S01]  /*1c70*/  LDCU UR23, c[0x0][0x59c] ;  /* 0x0000b380ff1777ac */ /* 0x000ea20008000800 */
[----:B-1----:R-:W-:Y:S01]  /*1c80*/  UIMAD UR48, UR59, UR48, UR34 ;  /* 0x000000303b3072a4 */ /* 0x002fe2000f8e0222 */
[----:B------:R-:W1:Y:S01]  /*1c90*/  LDCU UR22, c[0x0][0x590] ;  /* 0x0000b200ff1677ac */ /* 0x000e620008000800 */
[----:B------:R-:W1:Y:S01]  /*1ca0*/  LDCU UR28, c[0x0][0x594] ;  /* 0x0000b280ff1c77ac */ /* 0x000e620008000800 */
[----:B------:R-:W1:Y:S01]  /*1cb0*/  LDCU UR27, c[0x0][0x598] ;  /* 0x0000b300ff1b77ac */ /* 0x000e620008000800 */
[----:B------:R-:W1:Y:S01]  /*1cc0*/  LDCU UR26, c[0x0][0x5ac] ;  /* 0x0000b580ff1a77ac */ /* 0x000e620008000800 */
[----:B------:R-:W1:Y:S01]  /*1cd0*/  LDCU UR25, c[0x0][0x5b0] ;  /* 0x0000b600ff1977ac */ /* 0x000e620008000800 */
[----:B------:R-:W1:Y:S01]  /*1ce0*/  LDCU UR5, c[0x0][0x5cc] ;  /* 0x0000b980ff0577ac */ /* 0x000e620008000800 */
[----:B------:R-:W1:Y:S01]  /*1cf0*/  LDCU UR4, c[0x0][0x5ec] ;  /* 0x0000bd80ff0477ac */ /* 0x000e620008000800 */
[----:B------:R-:W1:Y:S01]  /*1d00*/  LDCU.64 UR20, c[0x0][0x5a0] ;  /* 0x0000b400ff1477ac */ /* 0x000e620008000a00 */
[----:B------:R-:W1:Y:S01]  /*1d10*/  LDCU.64 UR16, c[0x0][0x5d0] ;  /* 0x0000ba00ff1077ac */ /* 0x000e620008000a00 */
[----:B------:R-:W1:Y:S01]  /*1d20*/  LDCU.64 UR6, c[0x0][0x5f0] ;  /* 0x0000be00ff0677ac */ /* 0x000e620008000a00 */
[----:B------:R-:W-:-:S02]  /*1d30*/  UIMAD UR35, UR50, UR49, UR35 ;  /* 0x00000031322372a4 */ /* 0x000fc4000f8e0223 */
[----:B------:R-:W-:Y:S02]  /*1d40*/  UIADD3 UR46, UPT, UPT, UR42, 0x40, URZ ;  /* 0x000000402a2e7890 */ /* 0x000fe4000fffe0ff */
[----:B---3--:R-:W-:Y:S01]  /*1d50*/  UIMAD UR34, UR56, UR9, UR8 ;  /* 0x00000009382272a4 */ /* 0x008fe2000f8e0208 */
[----:B------:R-:W-:Y:S01]  /*1d60*/  UMOV UR18, URZ ;  /* 0x000000ff00127c82 */ /* 0x000fe20008000000 */
[----:B--2-4-:R-:W-:-:S10]  /*1d70*/  UMOV UR11, UR38 ;  /* 0x00000026000b7c82 */ /* 0x014fd40008000000 */
.L_x_22:
[----:B------:R-:W-:Y:S01]  /*1d80*/  @!P2 MOV R3, 0x6000 ;  /* 0x000060000003a802 */ /* 0x000fe20000000f00 */
[----:B------:R-:W-:Y:S01]  /*1d90*/  ULEA UR41, UR11, UR37, 0x3 ;  /* 0x000000250b297291 */ /* 0x000fe2000f8e18ff */
[----:B----4-:R-:W-:Y:S11]  /*1da0*/  @P0 BRA `(.L_x_18) ;  /* 0x0000000000100947 */ /* 0x010ff60003800000 */
[----:B------:R-:W-:Y:S04]  /*1db0*/  MOV R0, UR36 ;  /* 0x0000002400007c02 */ /* 0x000fe80008000f00 */
[----:B------:R-:W-:Y:S04]  /*1dc0*/  SHF.L.U32 R5, R0, 0x1f, RZ ;  /* 0x0000001f00057819 */ /* 0x000fe800000006ff */
[----:B------:R-:W2:Y:S02]  /*1dd0*/  SYNCS.PHASECHK.TRANS64.TRYWAIT P0, [UR41+0x40], R5 ;  /* 0x00004005ff0075a7 */ /* 0x000ea40008001129 */
[----:B--2---:R-:W-:Y:S05]  /*1de0*/  @!P0 BRA `(.L_x_19) ;  /* 0x0000007000508947 */ /* 0x004fea0003800000 */
.L_x_18:
[----:B------:R3:W-:Y:S01]  /*1df0*/  @!P2 SYNCS.ARRIVE.TRANS64 RZ, [UR41], R3 ;  /* 0x00000003ffffa9a7 */ /* 0x0007e20008000029 */
[----:B------:R-:W-:Y:S04]  /*1e00*/  BSSY.RECONVERGENT B0, `(.L_x_20) ;  /* 0x0000003000007945 */ /* 0x000fe80003800200 */
[----:B------:R-:W-:Y:S05]  /*1e10*/  @P3 BRA `(.L_x_21) ;  /* 0x0000000000043947 */ /* 0x000fea0003800000 */
[----:B-1----:R-:W-:Y:S05]  /*1e20*/  BPT.TRAP 0x1 ;  /* 0x000000040000795c */ /* 0x002fea0000300000 */
.L_x_21:
[----:B-1----:R-:W-:Y:S05]  /*1e30*/  BSYNC.RECONVERGENT B0 ;  /* 0x0000000000007941 */ /* 0x002fea0003800200 */
.L_x_20:
[----:B------:R-:W-:Y:S02]  /*1e40*/  UIADD3 UR8, UPT, UPT, UR11, 0x1, URZ ;  /* 0x000000010b087890 */ /* 0x000fe4000fffe0ff */
[----:B------:R-:W-:Y:S02]  /*1e50*/  USHF.L.U32 UR43, UR18, 0x6, URZ ;  /* 0x00000006122b7899 */ /* 0x000fe400080006ff */
[----:B------:R-:W-:Y:S02]  /*1e60*/  UISETP.NE.AND UP0, UPT, UR8, 0x8, UPT ;  /* 0x000000080800788c */ /* 0x000fe4000bf05270 */
[----:B------:R-:W-:Y:S02]  /*1e70*/  UISETP.NE.AND UP2, UPT, UR23, 0x1, UPT ;  /* 0x000000011700788c */ /* 0x000fe4000bf45270 */
[----:B------:R-:W-:Y:S02]  /*1e80*/  USEL UR9, URZ, 0x1, UP0 ;  /* 0x00000001ff097887 */ /* 0x000fe40008000000 */
[----:B------:R-:W-:Y:S02]  /*1e90*/  USEL UR38, UR8, URZ, UP0 ;  /* 0x000000ff08267287 */ /* 0x000fe40008000000 */
[----:B------:R-:W-:Y:S02]  /*1ea0*/  ULOP3.LUT UR36, UR36, UR9, URZ, 0x3c, !UPT ;  /* 0x0000000924247292 */ /* 0x000fe4000f8e3cff */
[----:B------:R-:W-:Y:S02]  /*1eb0*/  ULEA UR8, UR38, UR37, 0x3 ;  /* 0x0000002526087291 */ /* 0x000fe4000f8e18ff */
[----:B------:R-:W-:Y:S02]  /*1ec0*/  UISETP.NE.AND UP0, UPT, UR22, 0x1, UPT ;  /* 0x000000011600788c */ /* 0x000fe4000bf05270 */
[----:B------:R-:W-:Y:S01]  /*1ed0*/  UIADD3 UR30, UP1, UPT, UR54, 0x80, URZ ;  /* 0x00000080361e7890 */ /* 0x000fe2000ff3e0ff */
[----:B--2---:R-:W-:Y:S01]  /*1ee0*/  MOV R0, UR36 ;  /* 0x0000002400007c02 */ /* 0x004fe20008000f00 */
[----:B------:R-:W-:Y:S02]  /*1ef0*/  ULEA UR19, UR11, UR37, 0xd ;  /* 0x000000250b137291 */ /* 0x000fe4000f8e68ff */
[----:B------:R-:W-:Y:S01]  /*1f00*/  UIADD3.X UR31, UPT, UPT, URZ, UR55, URZ, UP1, !UPT ;  /* 0x00000037ff1f7290 */ /* 0x000fe20008ffe4ff */
[----:B---3--:R-:W-:Y:S01]  /*1f10*/  SHF.L.U32 R3, R0, 0x1f, RZ ;  /* 0x0000001f00037819 */ /* 0x008fe200000006ff */
[----:B------:R-:W-:Y:S01]  /*1f20*/  UIADD3 UR18, UPT, UPT, UR18, 0x1, URZ ;  /* 0x0000000112127890 */ /* 0x000fe2000fffe0ff */
[----:B------:R-:W-:Y:S02]  /*1f30*/  UMOV UR52, 0x0 ;  /* 0x0000000000347882 */ /* 0x000fe40000000000 */
[----:B------:R3:W4:Y:S01]  /*1f40*/  SYNCS.PHASECHK.TRANS64.TRYWAIT P0, [UR8+0x40], R3 ;  /* 0x00004003ff0075a7 */ /* 0x0007220008001108 */
[----:B------:R-:W-:Y:S02]  /*1f50*/  UIMAD.WIDE.U32 UR8, UR43, UR28, URZ ;  /* 0x0000001c2b0872a5 */ /* 0x000fe4000f8e00ff */
[----:B------:R-:W-:Y:S02]  /*1f60*/  ULEA UR8, UR35, UR48, 0x5 ;  /* 0x0000003023087291 */ /* 0x000fe4000f8e28ff */
[----:B------:R-:W-:Y:S02]  /*1f70*/  USHF.R.U32.HI UR9, URZ, UR27, UR9 ;  /* 0x0000001bff097299 */ /* 0x000fe40008011609 */
[----:B------:R-:W-:Y:S02]  /*1f80*/  ULEA UR29, UR34, UR8, 0xa ;  /* 0x00000008221d7291 */ /* 0x000fe4000f8e50ff */
[----:B------:R-:W-:Y:S02]  /*1f90*/  USEL UR9, UR43, UR9, !UP0 ;  /* 0x000000092b097287 */ /* 0x000fe4000c000000 */
[----:B------:R-:W-:Y:S02]  /*1fa0*/  UIADD3 UR32, UP0, UPT, UR54, 0x180, URZ ;  /* 0x0000018036207890 */ /* 0x000fe4000ff1e0ff */
[----:B------:R-:W-:Y:S02]  /*1fb0*/  UIMAD.WIDE.U32 UR12, UR9, UR20, URZ ;  /* 0x00000014090c72a5 */ /* 0x000fe4000f8e00ff */
[----:B------:R-:W-:Y:S02]  /*1fc0*/  ULEA UR12, UR11, UR37, 0xe ;  /* 0x000000250b0c7291 */ /* 0x000fe4000f8e70ff */
[----:B------:R-:W-:Y:S02]  /*1fd0*/  USHF.R.U32.HI UR13, URZ, UR21, UR13 ;  /* 0x00000015ff0d7299 */ /* 0x000fe4000801160d */
[----:B------:R-:W-:Y:S02]  /*1fe0*/  UIADD3 UR40, UPT, UPT, UR12, 0x6400, URZ ;  /* 0x000064000c287890 */ /* 0x000fe4000fffe0ff */
[----:B------:R-:W-:Y:S02]  /*1ff0*/  USEL UR13, UR9, UR13, !UP2 ;  /* 0x0000000d090d7287 */ /* 0x000fe4000d000000 */
[----:B------:R-:W-:Y:S02]  /*2000*/  UISETP.NE.AND UP2, UPT, UR24, 0x1, UPT ;  /* 0x000000011800788c */ /* 0x000fe4000bf45270 */
[----:B------:R-:W-:Y:S02]  /*2010*/  UIMAD.WIDE.U32 UR14, UR13, UR26, URZ ;  /* 0x0000001a0d0e72a5 */ /* 0x000fe4000f8e00ff */
[----:B------:R-:W-:Y:S02]  /*2020*/  UIADD3 UR44, UPT, UPT, UR12, 0x8400, URZ ;  /* 0x000084000c2c7890 */ /* 0x000fe4000fffe0ff */
[----:B------:R-:W-:Y:S02]  /*2030*/  UIADD3 UR12, UPT, UPT, -UR9, URZ, URZ ;  /* 0x000000ff090c7290 */ /* 0x000fe4000fffe1ff */
[----:B------:R-:W-:Y:S02]  /*2040*/  UIADD3.X UR33, UPT, UPT, URZ, UR55, URZ, UP0, !UPT ;  /* 0x00000037ff217290 */ /* 0x000fe400087fe4ff */
[----:B------:R-:W-:Y:S02]  /*2050*/  UIMAD UR12, UR22, UR12, UR43 ;  /* 0x0000000c160c72a4 */ /* 0x000fe4000f8e022b */
[----:B------:R-:W-:Y:S01]  /*2060*/  UISETP.NE.AND UP0, UPT, UR18, UR51, UPT ;  /* 0x000000331200728c */ /* 0x000fe2000bf05270 */
[----:B------:R-:W-:Y:S01]  /*2070*/  UMOV UR53, 0x10000000 ;  /* 0x1000000000357882 */ /* 0x000fe20000000000 */
[----:B------:R-:W-:Y:S01]  /*2080*/  UMOV UR45, UR41 ;  /* 0x00000029002d7c82 */ /* 0x000fe20008000000 */
[----:B------:R-:W-:Y:S01]  /*2090*/  UTMALDG.2D [UR40], [UR30], desc[UR52] ;  /* 0x000034281e0075b4 */ /* 0x000fe20008009000 */
[----:B------:R-:W-:Y:S01]  /*20a0*/  UMOV UR47, UR43 ;  /* 0x0000002b002f7c82 */ /* 0x000fe20008000000 */
[----:B------:R-:W-:Y:S02]  /*20b0*/  UMOV UR8, UR15 ;  /* 0x0000000f00087c82 */ /* 0x000fe40008000000 */
[----:B------:R-:W-:Y:S02]  /*20c0*/  USHF.R.U32.HI UR11, URZ, UR25, UR8 ;  /* 0x00000019ff0b7299 */ /* 0x000fe40008011608 */
[----:B------:R-:W-:Y:S02]  /*20d0*/  UIADD3 UR8, UPT, UPT, UR19, 0x26400, URZ ;  /* 0x0002640013087890 */ /* 0x000fe4000fffe0ff */
[----:B------:R-:W-:Y:S01]  /*20e0*/  USEL UR14, UR13, UR11, !UP2 ;  /* 0x0000000b0d0e7287 */ /* 0x000fe2000d000000 */
[----:B------:R-:W-:Y:S01]  /*20f0*/  UTMALDG.2D [UR44], [UR30], desc[UR52] ;  /* 0x0000342c1e0075b4 */ /* 0x000fe20008009000 */
[----:B------:R-:W-:Y:S02]  /*2100*/  UIADD3 UR11, UPT, UPT, -UR13, URZ, URZ ;  /* 0x000000ff0d0b7290 */ /* 0x000fe4000fffe1ff */
[----:B------:R-:W-:Y:S02]  /*2110*/  UIADD3 UR15, UPT, UPT, -UR14, URZ, URZ ;  /* 0x000000ff0e0f7290 */ /* 0x000fe4000fffe1ff */
[----:B------:R-:W-:Y:S02]  /*2120*/  UIMAD UR9, UR23, UR11, UR9 ;  /* 0x0000000b170972a4 */ /* 0x000fe4000f8e0209 */
[----:B------:R-:W-:Y:S02]  /*2130*/  UIMAD UR13, UR24, UR15, UR13 ;  /* 0x0000000f180d72a4 */ /* 0x000fe4000f8e020d */
[----:B------:R-:W-:Y:S02]  /*2140*/  UIMAD UR11, UR12, UR5, UR4 ;  /* 0x000000050c0b72a4 */ /* 0x000fe4000f8e0204 */
[----:B------:R-:W-:Y:S02]  /*2150*/  UIMAD UR12, UR9, UR16, UR6 ;  /* 0x00000010090c72a4 */ /* 0x000fe4000f8e0206 */
[----:B------:R-:W-:Y:S02]  /*2160*/  UIMAD UR13, UR13, UR17, UR7 ;  /* 0x000000110d0d72a4 */ /* 0x000fe4000f8e0207 */
[----:B------:R-:W-:Y:S01]  /*2170*/  UPRMT UR15, UR29, 0x5410, URZ ;  /* 0x000054101d0f7896 */ /* 0x000fe200080000ff */
[----:B------:R-:W-:Y:S01]  /*2180*/  UMOV UR9, UR41 ;  /* 0x0000002900097c82 */ /* 0x000fe20008000000 */
[----:B------:R-:W-:Y:S07]  /*2190*/  UMOV UR19, UR51 ;  /* 0x0000003300137c82 */ /* 0x000fee0008000000 */
[----:B------:R1:W-:Y:S02]  /*21a0*/  UTMALDG.5D.IM2COL [UR8], [UR32], UR15 ;  /* 0x00000008200073b4 */ /* 0x0003e4000806000f */
[----:B-1----:R-:W-:Y:S01]  /*21b0*/  UMOV UR11, UR38 ;  /* 0x00000026000b7c82 */ /* 0x002fe20008000000 */
[----:B---3--:R-:W-:Y:S05]  /*21c0*/  BRA.U UP0, `(.L_x_22) ;  /* 0xfffffff900ec7547 */ /* 0x008fea000b83ffff */
.L_x_17:
[----:B------:R-:W-:Y:S01]  /*21d0*/  ULEA UR4, UR38, UR37, 0x3 ;  /* 0x0000002526047291 */ /* 0x000fe2000f8e18ff */
[----:B------:R-:W-:Y:S01]  /*21e0*/  MOV R0, UR36 ;  /* 0x0000002400007c02 */ /* 0x000fe20008000f00 */
[----:B------:R-:W-:Y:S01]  /*21f0*/  @!P1 SYNCS.ARRIVE.TRANS64.A1T0 RZ, [UR37+0xb8], RZ ;  /* 0x0000b8ffffff99a7 */ /* 0x000fe20008100025 */
[----:B------:R-:W-:Y:S02]  /*2200*/  UISETP.GT.AND UP0, UPT, UR64, UR63, UPT ;  /* 0x0000003f4000728c */ /* 0x000fe4000bf04270 */
[----:B------:R-:W-:-:S04]  /*2210*/  SHF.L.U32 R0, R0, 0x1f, RZ ;  /* 0x0000001f00007819 */ /* 0x000fc800000006ff */
[----:B--2-4-:R1:W2:Y:S03]  /*2220*/  SYNCS.PHASECHK.TRANS64.TRYWAIT P0, [UR4+0x40], R0 ;  /* 0x00004000ff0075a7 */ /* 0x0142a60008001104 */
[----:B------:R-:W-:Y:S05]  /*2230*/  BRA.U !UP0, `(.L_x_23) ;  /* 0x00000005086c7547 */ /* 0x000fea000b800000 */
[----:B------:R-:W3:Y:S01]  /*2240*/  LDCU.64 UR12, c[0x0][0x5c0] ;  /* 0x0000b800ff0c77ac */ /* 0x000ee20008000a00 */
[----:B------:R-:W3:Y:S01]  /*2250*/  LDCU.64 UR8, c[0x0][0x5f8] ;  /* 0x0000bf00ff0877ac */ /* 0x000ee20008000a00 */
[----:B------:R-:W4:Y:S01]  /*2260*/  LDCU UR11, c[0x0][0x5c8] ;  /* 0x0000b900ff0b77ac */ /* 0x000f220008000800 */
[----:B------:R-:W4:Y:S01]  /*2270*/  LDCU UR43, c[0x0][0x600] ;  /* 0x0000c000ff2b77ac */ /* 0x000f220008000800 */
[----:B------:R-:W1:Y:S01]  /*2280*/  LDCU UR23, c[0x0][0x5a8] ;  /* 0x0000b500ff1777ac */ /* 0x000e620008000800 */
[----:B------:R-:W1:Y:S01]  /*2290*/  LDCU UR22, c[0x0][0x59c] ;  /* 0x0000b380ff1677ac */ /* 0x000e620008000800 */
[----:B---3--:R-:W-:Y:S01]  /*22a0*/  UIMAD UR48, UR50, UR13, UR9 ;  /* 0x0000000d323072a4 */ /* 0x008fe2000f8e0209 */
[----:B------:R-:W3:Y:S01]  /*22b0*/  LDCU UR18, c[0x0][0x590] ;  /* 0x0000b200ff1277ac */ /* 0x000ee20008000800 */
[----:B----4-:R-:W-:Y:S01]  /*22c0*/  UIMAD UR43, UR56, UR11, UR43 ;  /* 0x0000000b382b72a4 */ /* 0x010fe2000f8e022b */
[----:B------:R-:W4:Y:S01]  /*22d0*/  LDCU UR27, c[0x0][0x594] ;  /* 0x0000b280ff1b77ac */ /* 0x000f220008000800 */
        /* <DEDUP_REMOVED lines=9> */
[----:B------:R-:W-:Y:S02]  /*2370*/  UIADD3 UR50, UPT, UPT, UR65, UR19, URZ ;  /* 0x0000001341327290 */ /* 0x000fe4000fffe0ff */
[----:B------:R-:W-:Y:S01]  /*2380*/  UIADD3 UR46, UPT, UPT, UR42, 0x40, URZ ;  /* 0x000000402a2e7890 */ /* 0x000fe2000fffe0ff */
[----:B------:R-:W-:-:S11]  /*2390*/  UMOV UR11, UR38 ;  /* 0x00000026000b7c82 */ /* 0x000fd60008000000 */
.L_x_28:
[----:B------:R-:W-:Y:S01]  /*23a0*/  @!P2 MOV R3, 0x6000 ;  /* 0x000060000003a802 */ /* 0x000fe20000000f00 */
[----:B------:R-:W-:Y:S01]  /*23b0*/  ULEA UR33, UR11, UR37, 0x3 ;  /* 0x000000250b217291 */ /* 0x000fe2000f8e18ff */
[----:B--2---:R-:W-:Y:S11]  /*23c0*/  @P0 BRA `(.L_x_24) ;  /* 0x0000000000100947 */ /* 0x004ff60003800000 */
[----:B-1----:R-:W-:Y:S04]  /*23d0*/  MOV R0, UR36 ;  /* 0x0000002400007c02 */ /* 0x002fe80008000f00 */
[----:B------:R-:W-:Y:S04]  /*23e0*/  SHF.L.U32 R5, R0, 0x1f, RZ ;  /* 0x0000001f00057819 */ /* 0x000fe800000006ff */
[----:B------:R-:W1:Y:S02]  /*23f0*/  SYNCS.PHASECHK.TRANS64.TRYWAIT P0, [UR33+0x40], R5 ;  /* 0x00004005ff0075a7 */ /* 0x000e640008001121 */
[----:B-1----:R-:W-:Y:S05]  /*2400*/  @!P0 BRA `(.L_x_25) ;  /* 0x0000006800e08947 */ /* 0x002fea0003800000 */
.L_x_24:
[----:B------:R2:W-:Y:S01]  /*2410*/  @!P2 SYNCS.ARRIVE.TRANS64 RZ, [UR33], R3 ;  /* 0x00000003ffffa9a7 */ /* 0x0005e20008000021 */
[----:B------:R-:W-:Y:S04]  /*2420*/  BSSY.RECONVERGENT B0, `(.L_x_26) ;  /* 0x0000003000007945 */ /* 0x000fe80003800200 */
[----:B------:R-:W-:Y:S05]  /*2430*/  @P3 BRA `(.L_x_27) ;  /* 0x0000000000043947 */ /* 0x000fea0003800000 */
[----:B-1-34-:R-:W-:Y:S05]  /*2440*/  BPT.TRAP 0x1 ;  /* 0x000000040000795c */ /* 0x01afea0000300000 */
.L_x_27:
[----:B-1-34-:R-:W-:Y:S05]  /*2450*/  BSYNC.RECONVERGENT B0 ;  /* 0x0000000000007941 */ /* 0x01afea0003800200 */
.L_x_26:
[----:B------:R-:W-:Y:S02]  /*2460*/  UIADD3 UR8, UPT, UPT, UR11, 0x1, URZ ;  /* 0x000000010b087890 */ /* 0x000fe4000fffe0ff */
[----:B------:R-:W-:Y:S02]  /*2470*/  USHF.L.U32 UR35, UR19, 0x6, URZ ;  /* 0x0000000613237899 */ /* 0x000fe400080006ff */
[----:B------:R-:W-:Y:S02]  /*2480*/  UISETP.NE.AND UP0, UPT, UR8, 0x8, UPT ;  /* 0x000000080800788c */ /* 0x000fe4000bf05270 */
[----:B------:R-:W-:Y:S02]  /*2490*/  UIADD3 UR28, UP1, UPT, UR54, 0x80, URZ ;  /* 0x00000080361c7890 */ /* 0x000fe4000ff3e0ff */
[----:B------:R-:W-:Y:S02]  /*24a0*/  USEL UR9, URZ, 0x1, UP0 ;  /* 0x00000001ff097887 */ /* 0x000fe40008000000 */
[----:B------:R-:W-:Y:S02]  /*24b0*/  USEL UR38, UR8, URZ, UP0 ;  /* 0x000000ff08267287 */ /* 0x000fe40008000000 */
[----:B------:R-:W-:Y:S02]  /*24c0*/  ULOP3.LUT UR36, UR36, UR9, URZ, 0x3c, !UPT ;  /* 0x0000000924247292 */ /* 0x000fe4000f8e3cff */
[----:B------:R-:W-:Y:S02]  /*24d0*/  ULEA UR8, UR38, UR37, 0x3 ;  /* 0x0000002526087291 */ /* 0x000fe4000f8e18ff */
[----:B------:R-:W-:Y:S02]  /*24e0*/  UISETP.NE.AND UP0, UPT, UR18, 0x1, UPT ;  /* 0x000000011200788c */ /* 0x000fe4000bf05270 */
[----:B------:R-:W-:Y:S01]  /*24f0*/  ULEA UR30, UR11, UR37, 0xe ;  /* 0x000000250b1e7291 */ /* 0x000fe2000f8e70ff */
[----:B------:R-:W-:Y:S01]  /*2500*/  MOV R0, UR36 ;  /* 0x0000002400007c02 */ /* 0x000fe20008000f00 */
[----:B------:R-:W-:Y:S02]  /*2510*/  UISETP.NE.AND UP2, UPT, UR23, 0x1, UPT ;  /* 0x000000011700788c */ /* 0x000fe4000bf45270 */
[----:B------:R-:W-:Y:S01]  /*2520*/  UIADD3.X UR29, UPT, UPT, URZ, UR55, URZ, UP1, !UPT ;  /* 0x00000037ff1d7290 */ /* 0x000fe20008ffe4ff */
[----:B--2---:R-:W-:Y:S01]  /*2530*/  SHF.L.U32 R3, R0, 0x1f, RZ ;  /* 0x0000001f00037819 */ /* 0x004fe200000006ff */
[----:B------:R-:W-:Y:S02]  /*2540*/  UIADD3 UR32, UPT, UPT, UR30, 0x6400, URZ ;  /* 0x000064001e207890 */ /* 0x000fe4000fffe0ff */
[----:B------:R-:W-:Y:S01]  /*2550*/  UIADD3 UR44, UPT, UPT, UR30, 0x8400, URZ ;  /* 0x000084001e2c7890 */ /* 0x000fe2000fffe0ff */
[----:B------:R1:W2:Y:S01]  /*2560*/  SYNCS.PHASECHK.TRANS64.TRYWAIT P0, [UR8+0x40], R3 ;  /* 0x00004003ff0075a7 */ /* 0x0002a20008001108 */
[----:B------:R-:W-:Y:S02]  /*2570*/  UIMAD.WIDE.U32 UR8, UR35, UR27, URZ ;  /* 0x0000001b230872a5 */ /* 0x000fe4000f8e00ff */
[----:B------:R-:W-:Y:S02]  /*2580*/  ULEA UR8, UR48, UR49, 0x5 ;  /* 0x0000003130087291 */ /* 0x000fe4000f8e28ff */
[----:B------:R-:W-:Y:S02]  /*2590*/  USHF.R.U32.HI UR9, URZ, UR26, UR9 ;  /* 0x0000001aff097299 */ /* 0x000fe40008011609 */
[----:B------:R-:W-:Y:S02]  /*25a0*/  ULEA UR31, UR43, UR8, 0xa ;  /* 0x000000082b1f7291 */ /* 0x000fe4000f8e50ff */
[----:B------:R-:W-:Y:S02]  /*25b0*/  USEL UR9, UR35, UR9, !UP0 ;  /* 0x0000000923097287 */ /* 0x000fe4000c000000 */
[----:B------:R-:W-:Y:S02]  /*25c0*/  UISETP.NE.AND UP0, UPT, UR22, 0x1, UPT ;  /* 0x000000011600788c */ /* 0x000fe4000bf05270 */
[----:B------:R-:W-:Y:S02]  /*25d0*/  UIMAD.WIDE.U32 UR12, UR9, UR20, URZ ;  /* 0x00000014090c72a5 */ /* 0x000fe4000f8e00ff */
[----:B------:R-:W-:Y:S02]  /*25e0*/  ULEA UR12, UR11, UR37, 0xd ;  /* 0x000000250b0c7291 */ /* 0x000fe4000f8e68ff */
[----:B------:R-:W-:Y:S02]  /*25f0*/  USHF.R.U32.HI UR13, URZ, UR21, UR13 ;  /* 0x00000015ff0d7299 */ /* 0x000fe4000801160d */
[----:B------:R-:W-:Y:S02]  /*2600*/  UIADD3 UR19, UPT, UPT, UR19, 0x1, URZ ;  /* 0x0000000113137890 */ /* 0x000fe4000fffe0ff */
[----:B------:R-:W-:Y:S02]  /*2610*/  USEL UR13, UR9, UR13, !UP0 ;  /* 0x0000000d090d7287 */ /* 0x000fe4000c000000 */
[----:B------:R-:W-:Y:S02]  /*2620*/  UIADD3 UR40, UP0, UPT, UR54, 0x180, URZ ;  /* 0x0000018036287890 */ /* 0x000fe4000ff1e0ff */
[----:B------:R-:W-:Y:S02]  /*2630*/  UIMAD.WIDE.U32 UR14, UR13, UR25, URZ ;  /* 0x000000190d0e72a5 */ /* 0x000fe4000f8e00ff */
[----:B------:R-:W-:Y:S02]  /*2640*/  UIADD3.X UR41, UPT, UPT, URZ, UR55, URZ, UP0, !UPT ;  /* 0x00000037ff297290 */ /* 0x000fe400087fe4ff */
[----:B------:R-:W-:Y:S01]  /*2650*/  UISETP.NE.AND UP0, UPT, UR19, UR50, UPT ;  /* 0x000000321300728c */ /* 0x000fe2000bf05270 */
[----:B------:R-:W-:Y:S01]  /*2660*/  UMOV UR52, 0x0 ;  /* 0x0000000000347882 */ /* 0x000fe20000000000 */
[----:B------:R-:W-:Y:S01]  /*2670*/  UMOV UR53, 0x10000000 ;  /* 0x1000000000357882 */ /* 0x000fe20000000000 */
[----:B------:R-:W-:Y:S01]  /*2680*/  UMOV UR34, UR42 ;  /* 0x0000002a00227c82 */ /* 0x000fe20008000000 */
        /* <DEDUP_REMOVED lines=10> */
[----:B------:R-:W-:Y:S02]  /*2730*/  UIADD3 UR15, UPT, UPT, -UR14, URZ, URZ ;  /* 0x000000ff0e0f7290 */ /* 0x000fe4000fffe1ff */
[----:B------:R-:W-:Y:S02]  /*2740*/  UIMAD UR12, UR18, UR12, UR35 ;  /* 0x0000000c120c72a4 */ /* 0x000fe4000f8e0223 */
[----:B------:R-:W-:Y:S02]  /*2750*/  UIMAD UR9, UR22, UR11, UR9 ;  /* 0x0000000b160972a4 */ /* 0x000fe4000f8e0209 */
[----:B------:R-:W-:Y:S02]  /*2760*/  UIMAD UR13, UR23, UR15, UR13 ;  /* 0x0000000f170d72a4 */ /* 0x000fe4000f8e020d */
[----:B------:R-:W-:Y:S02]  /*2770*/  UIMAD UR11, UR12, UR5, UR4 ;  /* 0x000000050c0b72a4 */ /* 0x000fe4000f8e0204 */
[----:B------:R-:W-:Y:S02]  /*2780*/  UIMAD UR12, UR9, UR16, UR6 ;  /* 0x00000010090c72a4 */ /* 0x000fe4000f8e0206 */
[----:B------:R-:W-:Y:S02]  /*2790*/  UIMAD UR13, UR13, UR17, UR7 ;  /* 0x000000110d0d72a4 */ /* 0x000fe4000f8e0207 */
[----:B------:R-:W-:Y:S01]  /*27a0*/  UPRMT UR15, UR31, 0x5410, URZ ;  /* 0x000054101f0f7896 */ /* 0x000fe200080000ff */
[----:B------:R-:W-:Y:S08]  /*27b0*/  UMOV UR9, UR33 ;  /* 0x0000002100097c82 */ /* 0x000ff00008000000 */
[----:B------:R3:W-:Y:S02]  /*27c0*/  UTMALDG.5D.IM2COL [UR8], [UR40], UR15 ;  /* 0x00000008280073b4 */ /* 0x0007e4000806000f */
[----:B---3--:R-:W-:Y:S01]  /*27d0*/  UMOV UR11, UR38 ;  /* 0x00000026000b7c82 */ /* 0x008fe20008000000 */
[----:B-1----:R-:W-:Y:S05]  /*27e0*/  BRA.U UP0, `(.L_x_28) ;  /* 0xfffffff900ec7547 */ /* 0x002fea000b83ffff */
.L_x_23:
[----:B------:R-:W-:Y:S01]  /*27f0*/  SHF.L.U32 R3, R2, 0x1f, RZ ;  /* 0x0000001f02037819 */ /* 0x000fe200000006ff */
[----:B------:R-:W-:-:S03]  /*2800*/  NOP ;  /* 0x0000000000007918 */ /* 0x000fc60000000000 */
[----:B--2---:R-:W2:Y:S02]  /*2810*/  SYNCS.PHASECHK.TRANS64.TRYWAIT P0, [UR37+0xc0], R3 ;  /* 0x0000c003ff0075a7 */ /* 0x004ea40008001125 */
[----:B--2---:R-:W-:Y:S05]  /*2820*/  @!P0 BRA `(.L_x_29) ;  /* 0x0000006400f08947 */ /* 0x004fea0003800000 */
.L_x_114:
[----:B------:R-:W2:Y:S01]  /*2830*/  LDS.128 R4, [UR37+0x100] ;  /* 0x00010025ff047984 */ /* 0x000ea20008000c00 */
[----:B------:R-:W-:Y:S02]  /*2840*/  UIADD3 UR4, UPT, UPT, UR37, 0xc8, URZ ;  /* 0x000000c825047890 */ /* 0x000fe4000fffe0ff */
[----:B------:R-:W-:Y:S01]  /*2850*/  UISETP.GE.AND UP0, UPT, UR39, 0x1, UPT ;  /* 0x000000012700788c */ /* 0x000fe2000bf06270 */
[----:B------:R-:W-:Y:S01]  /*2860*/  @!PT LDS RZ, [RZ] ;  /* 0x00000000fffff984 */ /* 0x000fe20000000800 */
[----:B------:R-:W-:Y:S01]  /*2870*/  @!PT LDS RZ, [RZ] ;  /* 0x00000000fffff984 */ /* 0x000fe20000000800 */
[----:B------:R-:W-:Y:S01]  /*2880*/  @!PT LDS RZ, [RZ] ;  /* 0x00000000fffff984 */ /* 0x000fe20000000800 */
[----:B------:R-:W-:Y:S01]  /*2890*/  @!PT LDS RZ, [RZ] ;  /* 0x00000000fffff984 */ /* 0x000fe20000000800 */
[----:B------:R3:W-:Y:S06]  /*28a0*/  MEMBAR.ALL.CTA ;  /* 0x0000000000007992 */ /* 0x0007ec0000008000 */
[----:B---3--:R-:W3:Y:S01]  /*28b0*/  FENCE.VIEW.ASYNC.S ;  /* 0x00000000000073c6 */ /* 0x008ee20000000000 */
[----:B------:R-:W-:-:S09]  /*28c0*/  UPRMT UR4, URZ, 0x654, UR4 ;  /* 0x00000654ff047896 */ /* 0x000fd20008000004 */
[----:B---3--:R-:W-:Y:S01]  /*28d0*/  SYNCS.ARRIVE.TRANS64.RED.A1T0 RZ, [UR4], RZ ;  /* 0x000000ffffff79a7 */ /* 0x008fe20008100404 */
[----:B--2---:R-:W-:-:S13]  /*28e0*/  LOP3.LUT P0, RZ, R6, 0x1, RZ, 0xc0, !PT ;  /* 0x0000000106ff7812 */ /* 0x004fda000780c0ff */
[----:B------:R-:W-:Y:S01]  /*28f0*/  VOTEU.ANY UP1, P0 ;  /* 0x0000000000ff7886 */ /* 0x000fe20000020100 */
[----:B------:R-:W-:-:S13]  /*2900*/  PLOP3.LUT P0, PT, PT, PT, UP1, 0x80, 0x8 ;  /* 0x000000000008781c */ /* 0x000fda0003f0f018 */
[----:B-1----:R-:W-:Y:S02]  /*2910*/  @P0 MOV R0, R4 ;  /* 0x0000000400000202 */ /* 0x002fe40000000f00 */
[----:B------:R-:W-:Y:S02]  /*2920*/  @P0 LOP3.LUT R4, R5, 0xffff, RZ, 0xc0, !PT ;  /* 0x0000ffff05040812 */ /* 0x000fe400078ec0ff */
[----:B------:R-:W-:Y:S02]  /*2930*/  @P0 R2UR UR6, R0 ;  /* 0x00000000000602ca */ /* 0x000fe400000e0000 */
[----:B------:R-:W-:-:S11]  /*2940*/  @P0 R2UR UR5, R4 ;  /* 0x00000000040502ca */ /* 0x000fd600000e0000 */
[----:B------:R-:W-:Y:S02]  /*2950*/  @UP1 UMOV UR58, UR6 ;  /* 0x00000006003a1c82 */ /* 0x000fe40008000000 */
[----:B------:R-:W-:Y:S01]  /*2960*/  @UP1 UMOV UR57, UR5 ;  /* 0x0000000500391c82 */ /* 0x000fe20008000000 */
[----:B------:R-:W-:Y:S05]  /*2970*/  BRA.U !UP0, `(.L_x_30) ;  /* 0x0000000108d47547 */ /* 0x000fea000b800000 */
[----:B------:R-:W1:Y:S01]  /*2980*/  LDCU.128 UR16, c[0x0][0xc10] ;  /* 0x00018200ff1077ac */ /* 0x000e620008000c00 */
[----:B------:R-:W2:Y:S01]  /*2990*/  LDCU UR20, c[0x0][0xc20] ;  /* 0x00018400ff1477ac */ /* 0x000ea20008000800 */
[----:B------:R-:W3:Y:S01]  /*29a0*/  LDCU UR13, c[0x0][0xc0c] ;  /* 0x00018180ff0d77ac */ /* 0x000ee20008000800 */
[----:B------:R-:W4:Y:S01]  /*29b0*/  LDCU.64 UR14, c[0x0][0xc28] ;  /* 0x00018500ff0e77ac */ /* 0x000f220008000a00 */
[----:B------:R-:W-:Y:S02]  /*29c0*/  UISETP.NE.AND UP3, UPT, UR39, 0x1, UPT ;  /* 0x000000012700788c */ /* 0x000fe4000bf65270 */
[----:B-1----:R-:W-:Y:S02]  /*29d0*/  UIMAD.WIDE.U32 UR4, UR61, UR19, URZ ;  /* 0x000000133d0472a5 */ /* 0x002fe4000f8e00ff */
[----:B------:R-:W-:Y:S02]  /*29e0*/  UIMAD.WIDE.U32 UR6, UR62, UR16, URZ ;  /* 0x000000103e0672a5 */ /* 0x000fe4000f8e00ff */
[----:B------:R-:W-:-:S02]  /*29f0*/  UISETP.NE.AND UP0, UPT, UR18, 0x1, UPT ;  /* 0x000000011200788c */ /* 0x000fc4000bf05270 */
[----:B------:R-:W-:Y:S01]  /*2a00*/  UIMAD.WIDE.U32 UR10, UR57, UR19, URZ ;  /* 0x00000013390a72a5 */ /* 0x000fe2000f8e00ff */
[----:B------:R-:W-:Y:S01]  /*2a10*/  UMOV UR4, UR5 ;  /* 0x0000000500047c82 */ /* 0x000fe20008000000 */
[----:B---3--:R-:W-:Y:S02]  /*2a20*/  UISETP.NE.AND UP2, UPT, UR13, 0x1, UPT ;  /* 0x000000010d00788c */ /* 0x008fe4000bf45270 */
[----:B--2---:R-:W-:Y:S02]  /*2a30*/  USHF.R.U32.HI UR5, URZ, UR20, UR4 ;  /* 0x00000014ff057299 */ /* 0x004fe40008011604 */
[----:B------:R-:W-:Y:S01]  /*2a40*/  UIMAD.WIDE.U32 UR8, UR58, UR16, URZ ;  /* 0x000000103a0872a5 */ /* 0x000fe2000f8e00ff */
[----:B------:R-:W-:Y:S01]  /*2a50*/  UMOV UR4, UR7 ;  /* 0x0000000700047c82 */ /* 0x000fe20008000000 */
[----:B------:R-:W-:Y:S02]  /*2a60*/  USEL UR5, UR61, UR5, !UP0 ;  /* 0x000000053d057287 */ /* 0x000fe4000c000000 */
[----:B------:R-:W-:-:S02]  /*2a70*/  USHF.R.U32.HI UR4, URZ, UR17, UR4 ;  /* 0x00000011ff047299 */ /* 0x000fc40008011604 */
[----:B----4-:R-:W-:Y:S02]  /*2a80*/  UIMAD.WIDE.U32 UR6, UR5, UR14, URZ ;  /* 0x0000000e050672a5 */ /* 0x010fe4000f8e00ff */
[----:B------:R-:W-:Y:S01]  /*2a90*/  USEL UR12, UR62, UR4, !UP2 ;  /* 0x000000043e0c7287 */ /* 0x000fe2000d000000 */
[----:B------:R-:W-:Y:S02]  /*2aa0*/  UMOV UR8, UR9 ;  /* 0x0000000900087c82 */ /* 0x000fe40008000000 */
[----:B------:R-:W-:Y:S01]  /*2ab0*/  UMOV UR4, UR11 ;  /* 0x0000000b00047c82 */ /* 0x000fe20008000000 */
[----:B------:R-:W-:Y:S01]  /*2ac0*/  UIMAD.WIDE.U32 UR10, UR12, UR14, URZ ;  /* 0x0000000e0c0a72a5 */ /* 0x000fe2000f8e00ff */
[----:B------:R-:W-:Y:S01]  /*2ad0*/  UMOV UR6, UR7 ;  /* 0x0000000700067c82 */ /* 0x000fe20008000000 */
[----:B------:R-:W-:Y:S02]  /*2ae0*/  USHF.R.U32.HI UR4, URZ, UR20, UR4 ;  /* 0x00000014ff047299 */ /* 0x000fe40008011604 */
[----:B------:R-:W-:-:S02]  /*2af0*/  @UP3 USHF.R.U32.HI UR5, URZ, UR15, UR6 ;  /* 0x0000000fff053299 */ /* 0x000fc40008011606 */
[----:B------:R-:W-:Y:S01]  /*2b00*/  USHF.R.U32.HI UR17, URZ, UR17, UR8 ;  /* 0x00000011ff117299 */ /* 0x000fe20008011608 */
[----:B------:R-:W-:Y:S01]  /*2b10*/  UMOV UR6, UR11 ;  /* 0x0000000b00067c82 */ /* 0x000fe20008000000 */
[----:B------:R-:W-:Y:S02]  /*2b20*/  USEL UR4, UR57, UR4, !UP0 ;  /* 0x0000000439047287 */ /* 0x000fe4000c000000 */
[----:B------:R-:W-:Y:S02]  /*2b30*/  @UP3 USHF.R.U32.HI UR12, URZ, UR15, UR6 ;  /* 0x0000000fff0c3299 */ /* 0x000fe40008011606 */
[----:B------:R-:W-:Y:S02]  /*2b40*/  UIMAD UR6, UR39, UR5, URZ ;  /* 0x00000005270672a4 */ /* 0x000fe4000f8e02ff */
[----:B------:R-:W-:Y:S02]  /*2b50*/  USEL UR5, UR58, UR17, !UP2 ;  /* 0x000000113a057287 */ /* 0x000fe4000d000000 */
[----:B------:R-:W-:-:S02]  /*2b60*/  UIMAD UR8, UR39, UR12, URZ ;  /* 0x0000000c270872a4 */ /* 0x000fc4000f8e02ff */
[----:B------:R-:W-:Y:S02]  /*2b70*/  UISETP.GE.AND UP0, UPT, UR4, UR6, UPT ;  /* 0x000000060400728c */ /* 0x000fe4000bf06270 */
[----:B------:R-:W-:Y:S02]  /*2b80*/  UIMAD.WIDE.U32 UR6, UR4, UR14, URZ ;  /* 0x0000000e040672a5 */ /* 0x000fe4000f8e00ff */
[----:B------:R-:W-:Y:S02]  /*2b90*/  UISETP.GE.OR UP0, UPT, UR5, UR8, UP0 ;  /* 0x000000080500728c */ /* 0x000fe40008706670 */
[----:B------:R-:W-:Y:S02]  /*2ba0*/  UIMAD.WIDE.U32 UR8, UR5, UR14, URZ ;  /* 0x0000000e050872a5 */ /* 0x000fe4000f8e00ff */
[----:B------:R-:W-:Y:S01]  /*2bb0*/  UIADD3 UR10, UPT, UPT, -UR4, URZ, URZ ;  /* 0x000000ff040a7290 */ /* 0x000fe2000fffe1ff */
[----:B------:R-:W-:Y:S02]  /*2bc0*/  UMOV UR6, UR7 ;  /* 0x0000000700067c82 */ /* 0x000fe40008000000 */
[----:B------:R-:W-:-:S02]  /*2bd0*/  USHF.R.U32.HI UR6, URZ, UR15, UR6 ;  /* 0x0000000fff067299 */ /* 0x000fc40008011606 */
[----:B------:R-:W-:Y:S02]  /*2be0*/  UIMAD UR10, UR18, UR10, UR57 ;  /* 0x0000000a120a72a4 */ /* 0x000fe4000f8e0239 */
[----:B------:R-:W-:Y:S01]  /*2bf0*/  USEL UR6, UR4, UR6, !UP3 ;  /* 0x0000000604067287 */ /* 0x000fe2000d800000 */
[----:B------:R-:W-:Y:S01]  /*2c00*/  @!UP0 UMOV UR7, UR9 ;  /* 0x0000000900078c82 */ /* 0x000fe20008000000 */
[----:B------:R-:W-:Y:S02]  /*2c10*/  UIADD3 UR9, UPT, UPT, -UR5, URZ, URZ ;  /* 0x000000ff05097290 */ /* 0x000fe4000fffe1ff */
[----:B------:R-:W-:Y:S02]  /*2c20*/  @!UP0 USHF.R.U32.HI UR7, URZ, UR15, UR7 ;  /* 0x0000000fff078299 */ /* 0x000fe40008011607 */
[----:B------:R-:W-:Y:S02]  /*2c30*/  UIADD3 UR8, UPT, UPT, -UR6, URZ, URZ ;  /* 0x000000ff06087290 */ /* 0x000fe4000fffe1ff */
[----:B------:R-:W-:-:S02]  /*2c40*/  @!UP0 USEL UR7, UR5, UR7, !UP3 ;  /* 0x0000000705078287 */ /* 0x000fc4000d800000 */
[----:B------:R-:W-:Y:S02]  /*2c50*/  UIMAD UR8, UR39, UR8, UR4 ;  /* 0x00000008270872a4 */ /* 0x000fe4000f8e0204 */
[----:B------:R-:W-:Y:S02]  /*2c60*/  @!UP0 UIADD3 UR6, UPT, UPT, UR6, -UR7, URZ ;  /* 0x8000000706068290 */ /* 0x000fe4000fffe0ff */
[----:B------:R-:W-:Y:S02]  /*2c70*/  @!UP0 UIMAD UR7, UR8, UR12, UR7 ;  /* 0x0000000c080782a4 */ /* 0x000fe4000f8e0207 */
[----:B------:R-:W-:Y:S02]  /*2c80*/  @!UP0 UIMAD UR4, UR39, UR6, UR5 ;  /* 0x00000006270482a4 */ /* 0x000fe4000f8e0205 */
[----:B------:R-:W-:Y:S02]  /*2c90*/  UIMAD UR6, UR13, UR9, UR58 ;  /* 0x000000090d0672a4 */ /* 0x000fe4000f8e023a */
[----:B------:R-:W-:Y:S01]  /*2ca0*/  UIMAD UR57, UR4, UR18, UR10 ;  /* 0x00000012043972a4 */ /* 0x000fe2000f8e020a */
[----:B------:R-:W-:-:S02]  /*2cb0*/  @!UP0 UMOV UR5, UR7 ;  /* 0x0000000700058c82 */ /* 0x000fc40008000000 */
[----:B------:R-:W-:-:S12]  /*2cc0*/  UIMAD UR58, UR5, UR13, UR6 ;  /* 0x0000000d053a72a4 */ /* 0x000fd8000f8e0206 */
.L_x_30:
        /* <DEDUP_REMOVED lines=20> */
.L_x_31:
[----:B------:R-:W-:Y:S02]  /*2e10*/  R2UR UR5, R89 ;  /* 0x00000000590572ca */ /* 0x000fe400000e0000 */
[----:B------:R-:W-:Y:S02]  /*2e20*/  R2UR UR4, R88 ;  /* 0x00000000580472ca */ /* 0x000fe400000e0000 */
[----:B------:R-:W-:Y:S02]  /*2e30*/  PLOP3.LUT P1, PT, PT, PT, PT, 0x80, 0x8 ;  /* 0x000000000008781c */ /* 0x000fe40003f2f070 */
[----:B------:R-:W-:-:S07]  /*2e40*/  LOP3.LUT R2, R2, 0x1, RZ, 0x3c, !PT ;  /* 0x0000000102027812 */ /* 0x000fce00078e3cff */
[----:B------:R-:W-:Y:S02]  /*2e50*/  UIADD3 UR28, UPT, UPT, UR58, UR5, URZ ;  /* 0x000000053a1c7290 */ /* 0x000fe4000fffe0ff */
[----:B------:R-:W-:Y:S01]  /*2e60*/  UIADD3 UR22, UPT, UPT, UR57, UR4, URZ ;  /* 0x0000000439167290 */ /* 0x000fe2000fffe0ff */
[----:B------:R-:W-:Y:S11]  /*2e70*/  BRA.U UP1, `(.L_x_32) ;  /* 0xffffffe5019c7547 */ /* 0x000ff6000b83ffff */
[----:B------:R-:W-:Y:S01]  /*2e80*/  UIADD3 UR37, UPT, UPT, UR37, 0x40, URZ ;  /* 0x0000004025257890 */ /* 0x000fe2000fffe0ff */
[----:B------:R-:W-:-:S03]  /*2e90*/  MOV R3, UR36 ;  /* 0x0000002400037c02 */ /* 0x000fc60008000f00 */
[----:B------:R-:W-:Y:S01]  /*2ea0*/  ULEA UR4, UR38, UR37, 0x3 ;  /* 0x0000002526047291 */ /* 0x000fe2000f8e18ff */
[----:B------:R-:W-:-:S08]  /*2eb0*/  SHF.L.U32 R3, R3, 0x1f, RZ ;  /* 0x0000001f03037819 */ /* 0x000fd000000006ff */
[----:B------:R-:W1:Y:S02]  /*2ec0*/  SYNCS.PHASECHK.TRANS64.TRYWAIT P0, [UR4], R3 ;  /* 0x00000003ff0075a7 */ /* 0x000e640008001104 */
[----:B-1----:R-:W-:Y:S05]  /*2ed0*/  @!P0 BRA `(.L_x_33) ;  /* 0x00000060005c8947 */ /* 0x002fea0003800000 */
.L_x_116:
[----:B------:R-:W-:-:S04]  /*2ee0*/  UIADD3 UR4, UPT, UPT, UR38, 0x1, URZ ;  /* 0x0000000126047890 */ /* 0x000fc8000fffe0ff */
[----:B------:R-:W-:-:S04]  /*2ef0*/  UISETP.NE.AND UP0, UPT, UR4, 0x8, UPT ;  /* 0x000000080400788c */ /* 0x000fc8000bf05270 */
[----:B------:R-:W-:Y:S02]  /*2f00*/  USEL UR5, URZ, 0x1, UP0 ;  /* 0x00000001ff057887 */ /* 0x000fe40008000000 */
[----:B------:R-:W-:Y:S02]  /*2f10*/  USEL UR4, UR4, URZ, UP0 ;  /* 0x000000ff04047287 */ /* 0x000fe40008000000 */
[----:B------:R-:W-:Y:S02]  /*2f20*/  ULOP3.LUT UR6, UR36, UR5, URZ, 0x3c, !UPT ;  /* 0x0000000524067292 */ /* 0x000fe4000f8e3cff */
[----:B------:R-:W-:-:S04]  /*2f30*/  ULEA UR5, UR4, UR37, 0x3 ;  /* 0x0000002504057291 */ /* 0x000fc8000f8e18ff */
[----:B-1----:R-:W-:-:S04]  /*2f40*/  MOV R3, UR6 ;  /* 0x0000000600037c02 */ /* 0x002fc80008000f00 */
[----:B------:R-:W-:-:S04]  /*2f50*/  SHF.L.U32 R3, R3, 0x1f, RZ ;  /* 0x0000001f03037819 */ /* 0x000fc800000006ff */
[----:B------:R-:W1:Y:S02]  /*2f60*/  SYNCS.PHASECHK.TRANS64.TRYWAIT P0, [UR5], R3 ;  /* 0x00000003ff0075a7 */ /* 0x000e640008001105 */
[----:B-1----:R-:W-:Y:S05]  /*2f70*/  @!P0 BRA `(.L_x_34) ;  /* 0x00000060004c8947 */ /* 0x002fea0003800000 */
.L_x_118:
        /* <DEDUP_REMOVED lines=10> */
.L_x_120:
        /* <DEDUP_REMOVED lines=10> */
.L_x_122:
        /* <DEDUP_REMOVED lines=10> */
.L_x_124:
        /* <DEDUP_REMOVED lines=10> */
.L_x_126:
        /* <DEDUP_REMOVED lines=10> */
.L_x_128:
[----:B------:R-:W-:-:S04]  /*32a0*/  UIADD3 UR4, UPT, UPT, UR4, 0x1, URZ ;  /* 0x0000000104047890 */ /* 0x000fc8000fffe0ff */
[----:B------:R-:W-:-:S04]  /*32b0*/  UISETP.NE.AND UP0, UPT, UR4, 0x8, UPT ;  /* 0x000000080400788c */ /* 0x000fc8000bf05270 */
[----:B------:R-:W-:Y:S02]  /*32c0*/  USEL UR5, URZ, 0x1, UP0 ;  /* 0x00000001ff057887 */ /* 0x000fe40008000000 */
[----:B------:R-:W-:Y:S02]  /*32d0*/  USEL UR4, UR4, URZ, UP0 ;  /* 0x000000ff04047287 */ /* 0x000fe40008000000 */
[----:B------:R-:W-:Y:S02]  /*32e0*/  ULOP3.LUT UR5, UR6, UR5, URZ, 0x3c, !UPT ;  /* 0x0000000506057292 */ /* 0x000fe4000f8e3cff */
[----:B------:R-:W-:-:S04]  /*32f0*/  ULEA UR4, UR4, UR37, 0x3 ;  /* 0x0000002504047291 */ /* 0x000fc8000f8e18ff */
[----:B------:R-:W-:Y:S02]  /*3300*/  IMAD.U32 R2, RZ, RZ, UR5 ;  /* 0x00000005ff027e24 */ /* 0x000fe4000f8e00ff */
[----:B-1----:R-:W-:-:S03]  /*3310*/  MOV R0, UR4 ;  /* 0x0000000400007c02 */ /* 0x002fc60008000f00 */
[----:B------:R-:W-:-:S07]  /*3320*/  SHF.L.U32 R3, R2, 0x1f, RZ ;  /* 0x0000001f02037819 */ /* 0x000fce00000006ff */
.L_x_40:
[----:B-1----:R1:W2:Y:S02]  /*3330*/  SYNCS.PHASECHK.TRANS64.TRYWAIT P0, [R0+URZ], R3 ;  /* 0x00000003000075a7 */ /* 0x0022a400080011ff */
[----:B--2---:R-:W-:Y:S05]  /*3340*/  @!P0 NANOSLEEP.SYNCS 0x989680 ;  /* 0x009896800000895d */ /* 0x004fea0003900000 */
[----:B------:R-:W2:Y:S02]  /*3350*/  @!P0 SYNCS.PHASECHK.TRANS64 P0, [R0+URZ], R3 ;  /* 0x00000003000085a7 */ /* 0x000ea400080010ff */
[----:B--2---:R-:W-:Y:S05]  /*3360*/  @P0 EXIT ;  /* 0x000000000000094d */ /* 0x004fea0003800000 */
[----:B------:R-:W-:Y:S05]  /*3370*/  BRA `(.L_x_40) ;  /* 0xfffffffc00ec7947 */ /* 0x000fea000383ffff */
.L_x_16:
[----:B------:R-:W2:Y:S02]  /*3380*/  S2UR UR4, SR_CgaCtaId ;  /* 0x00000000000479c3 */ /* 0x000ea40000008800 */
[----:B--2---:R-:W-:-:S04]  /*3390*/  UISETP.NE.AND UP0, UPT, UR4, URZ, UPT ;  /* 0x000000ff0400728c */ /* 0x004fc8000bf05270 */
[----:B------:R-:W-:-:S09]  /*33a0*/  UISETP.NE.OR UP0, UPT, UR15, 0x1, UP0 ;  /* 0x000000010f00788c */ /* 0x000fd20008705670 */
[----:B------:R-:W-:Y:S05]  /*33b0*/  BRA.U UP0, `(.L_x_41) ;  /* 0x0000000100b47547 */ /* 0x000fea000b800000 */
[----:B------:R-:W2:Y:S01]  /*33c0*/  S2UR UR5, SR_CgaCtaId ;  /* 0x00000000000579c3 */ /* 0x000ea20000008800 */
[----:B------:R-:W-:Y:S01]  /*33d0*/  UMOV UR4, 0x400 ;  /* 0x0000040000047882 */ /* 0x000fe20000000000 */
[----:B------:R-:W-:Y:S01]  /*33e0*/  HFMA2 R3, -RZ, RZ, 0, 5.9604644775390625e-08 ;  /* 0x00000001ff037431 */ /* 0x000fe200000001ff */
[----:B------:R-:W-:Y:S01]  /*33f0*/  ISETP.NE.AND P0, PT, R0, RZ, PT ;  /* 0x000000ff0000720c */ /* 0x000fe20003f05270 */
[----:B------:R-:W-:Y:S01]  /*3400*/  IMAD.MOV.U32 R8, RZ, RZ, RZ ;  /* 0x000000ffff087224 */ /* 0x000fe200078e00ff */
[----:B--2---:R-:W-:-:S04]  /*3410*/  ULEA UR4, UR5, UR4, 0x18 ;  /* 0x0000000405047291 */ /* 0x004fc8000f8ec0ff */
[----:B------:R-:W-:Y:S02]  /*3420*/  UIADD3 UR5, UPT, UPT, UR4, 0xc8, URZ ;  /* 0x000000c804057890 */ /* 0x000fe4000fffe0ff */
[----:B------:R-:W-:Y:S02]  /*3430*/  UIADD3 UR8, UPT, UPT, UR4, 0xc0, URZ ;  /* 0x000000c004087890 */ /* 0x000fe4000fffe0ff */
[----:B------:R-:W-:-:S12]  /*3440*/  UPRMT UR5, URZ, 0x654, UR5 ;  /* 0x00000654ff057896 */ /* 0x000fd80008000005 */
.L_x_44:
[----:B------:R-:W-:Y:S01]  /*3450*/  SHF.L.U32 R7, R3, 0x1f, RZ ;  /* 0x0000001f03077819 */ /* 0x000fe200000006ff */
[----:B------:R-:W-:Y:S02]  /*3460*/  IMAD.U32 R9, RZ, RZ, UR8 ;  /* 0x00000008ff097e24 */ /* 0x000fe4000f8e00ff */
[----:B------:R-:W-:Y:S01]  /*3470*/  @!P0 IMAD.MOV.U32 R5, RZ, RZ, 0x10 ;  /* 0x00000010ff058424 */ /* 0x000fe200078e00ff */
[----:B------:R-:W2:Y:S02]  /*3480*/  SYNCS.PHASECHK.TRANS64.TRYWAIT P1, [UR4+0xc8], R7 ;  /* 0x0000c807ff0075a7 */ /* 0x000ea40008021104 */
[----:B------:R-:W-:-:S04]  /*3490*/  PRMT R9, R0, 0x654, R9 ;  /* 0x0000065400097816 */ /* 0x000fc80000000009 */
[----:B------:R-:W-:Y:S01]  /*34a0*/  SEL R2, R9, R2, !P0 ;  /* 0x0000000209027207 */ /* 0x000fe20004000000 */
[----:B--2---:R-:W-:Y:S06]  /*34b0*/  @!P1 BRA `(.L_x_42) ;  /* 0x0000005c008c9947 */ /* 0x004fec0003800000 */
.L_x_130:
[----:B------:R-:W-:Y:S01]  /*34c0*/  UIADD3 UR6, UPT, UPT, UR4, 0x100, URZ ;  /* 0x0000010004067890 */ /* 0x000fe2000fffe0ff */
[----:B------:R3:W-:Y:S01]  /*34d0*/  @!P0 SYNCS.ARRIVE.TRANS64.RED RZ, [R2+URZ], R5 ;  /* 0x0000000502ff89a7 */ /* 0x0007e200080004ff */
[----:B------:R-:W-:Y:S01]  /*34e0*/  UIADD3 UR7, UPT, UPT, UR4, 0xc0, URZ ;  /* 0x000000c004077890 */ /* 0x000fe2000fffe0ff */
[----:B------:R-:W-:-:S08]  /*34f0*/  LOP3.LUT R3, R3, 0x1, RZ, 0x3c, !PT ;  /* 0x0000000103037812 */ /* 0x000fd000078e3cff */
[----:B------:R-:W-:Y:S06]  /*3500*/  UGETNEXTWORKID.BROADCAST [UR6], [UR7] ;  /* 0x00000000060073ca */ /* 0x000fec0008000100 */
[----:B---3--:R-:W-:-:S04]  /*3510*/  SHF.L.U32 R5, R8, 0x1f, RZ ;  /* 0x0000001f08057819 */ /* 0x008fc800000006ff */
[----:B------:R-:W3:Y:S02]  /*3520*/  SYNCS.PHASECHK.TRANS64.TRYWAIT P1, [UR4+0xc0], R5 ;  /* 0x0000c005ff0075a7 */ /* 0x000ee40008021104 */
[----:B---3--:R-:W-:Y:S05]  /*3530*/  @!P1 BRA `(.L_x_43) ;  /* 0x0000005c00849947 */ /* 0x008fea0003800000 */
.L_x_132:
[----:B--2---:R-:W2:Y:S01]  /*3540*/  LDS.128 R4, [UR4+0x100] ;  /* 0x00010004ff047984 */ /* 0x004ea20008000c00 */
[----:B------:R-:W-:Y:S01]  /*3550*/  LOP3.LUT R8, R8, 0x1, RZ, 0x3c, !PT ;  /* 0x0000000108087812 */ /* 0x000fe200078e3cff */
[----:B------:R-:W-:Y:S01]  /*3560*/  @!PT LDS RZ, [RZ] ;  /* 0x00000000fffff984 */ /* 0x000fe20000000800 */
[----:B------:R-:W-:Y:S01]  /*3570*/  @!PT LDS RZ, [RZ] ;  /* 0x00000000fffff984 */ /* 0x000fe20000000800 */
[----:B------:R-:W-:Y:S01]  /*3580*/  @!PT LDS RZ, [RZ] ;  /* 0x00000000fffff984 */ /* 0x000fe20000000800 */
[----:B------:R-:W-:Y:S01]  /*3590*/  @!PT LDS RZ, [RZ] ;  /* 0x00000000fffff984 */ /* 0x000fe20000000800 */
[----:B------:R3:W-:Y:S06]  /*35a0*/  MEMBAR.ALL.CTA ;  /* 0x0000000000007992 */ /* 0x0007ec0000008000 */
[----:B---3--:R-:W3:Y:S02]  /*35b0*/  FENCE.VIEW.ASYNC.S ;  /* 0x00000000000073c6 */ /* 0x008ee40000000000 */
[----:B---3--:R-:W-:Y:S01]  /*35c0*/  SYNCS.ARRIVE.TRANS64.RED.A1T0 RZ, [UR5], RZ ;  /* 0x000000ffffff79a7 */ /* 0x008fe20008100405 */
[----:B--2---:R-:W-:-:S13]  /*35d0*/  LOP3.LUT P1, RZ, R6, 0x1, RZ, 0xc0, !PT ;  /* 0x0000000106ff7812 */ /* 0x004fda000782c0ff */
[----:B------:R-:W-:Y:S05]  /*35e0*/  @P1 BRA `(.L_x_44) ;  /* 0xfffffffc00981947 */ /* 0x000fea000383ffff */
[----:B------:R-:W-:-:S04]  /*35f0*/  SHF.L.U32 R0, R3, 0x1f, RZ ;  /* 0x0000001f03007819 */ /* 0x000fc800000006ff */
[----:B------:R-:W2:Y:S02]  /*3600*/  SYNCS.PHASECHK.TRANS64 P0, [UR4+0xc8], R0 ;  /* 0x0000c800ff0075a7 */ /* 0x000ea40008001004 */
[----:B-12---:R-:W-:Y:S05]  /*3610*/  @P0 EXIT ;  /* 0x000000000000094d */ /* 0x006fea0003800000 */
[----:B------:R-:W-:-:S07]  /*3620*/  MOV R0, UR4 ;  /* 0x0000000400007c02 */ /* 0x000fce0008000f00 */
.L_x_45:
[----:B-1----:R-:W-:-:S04]  /*3630*/  SHF.L.U32 R5, R3, 0x1f, RZ ;  /* 0x0000001f03057819 */ /* 0x002fc800000006ff */
[----:B------:R1:W2:Y:S03]  /*3640*/  SYNCS.PHASECHK.TRANS64.TRYWAIT P0, [R0+URZ+0xc8], R5 ;  /* 0x0000c805000075a7 */ /* 0x0002a600080011ff */
[----:B--2---:R-:W-:Y:S05]  /*3650*/  @!P0 NANOSLEEP.SYNCS 0x989680 ;  /* 0x009896800000895d */ /* 0x004fea0003900000 */
[----:B------:R-:W2:Y:S02]  /*3660*/  @!P0 SYNCS.PHASECHK.TRANS64 P0, [R0+URZ+0xc8], R5 ;  /* 0x0000c805000085a7 */ /* 0x000ea400080010ff */
[----:B--2---:R-:W-:Y:S05]  /*3670*/  @P0 EXIT ;  /* 0x000000000000094d */ /* 0x004fea0003800000 */
[----:B------:R-:W-:Y:S05]  /*3680*/  BRA `(.L_x_45) ;  /* 0xfffffffc00e87947 */ /* 0x000fea000383ffff */
.L_x_41:
[----:B------:R-:W-:-:S09]  /*3690*/  UISETP.NE.AND UP0, UPT, UR15, URZ, UPT ;  /* 0x000000ff0f00728c */ /* 0x000fd2000bf05270 */
[----:B------:R-:W-:Y:S05]  /*36a0*/  BRA.U UP0, `(.L_x_46) ;  /* 0x0000000d00807547 */ /* 0x000fea000b800000 */
[----:B------:R-:W2:Y:S01]  /*36b0*/  S2UR UR7, SR_CgaCtaId ;  /* 0x00000000000779c3 */ /* 0x000ea20000008800 */
[----:B------:R-:W-:Y:S01]  /*36c0*/  UMOV UR4, 0x40 ;  /* 0x0000004000047882 */ /* 0x000fe20000000000 */
[----:B------:R-:W-:Y:S01]  /*36d0*/  NOP ;  /* 0x0000000000007918 */ /* 0x000fe20000000000 */
[----:B------:R-:W-:Y:S01]  /*36e0*/  UMOV UR6, 0x400 ;  /* 0x0000040000067882 */ /* 0x000fe20000000000 */
[----:B--2---:R-:W-:Y:S02]  /*36f0*/  ULEA UR5, UR7, UR4, 0x18 ;  /* 0x0000000407057291 */ /* 0x004fe4000f8ec0ff */
[----:B------:R-:W-:-:S07]  /*3700*/  ULEA UR6, UR7, UR6, 0x18 ;  /* 0x0000000607067291 */ /* 0x000fce000f8ec0ff */
[----:B------:R-:W2:Y:S02]  /*3710*/  LDS.U8 R0, [UR5+0x1c] ;  /* 0x00001c05ff007984 */ /* 0x000ea40008000000 */
[----:B--2---:R-:W-:-:S13]  /*3720*/  ISETP.NE.AND P0, PT, R0, RZ, PT ;  /* 0x000000ff0000720c */ /* 0x004fda0003f05270 */
[----:B------:R-:W-:Y:S05]  /*3730*/  @P0 BRA `(.L_x_47) ;  /* 0x0000000000580947 */ /* 0x000fea0003800000 */
[----:B------:R-:W-:-:S13]  /*3740*/  ELECT P0, URZ, PT ;  /* 0x0000000000ff782f */ /* 0x000fda0003800000 */
[----:B------:R-:W-:Y:S05]  /*3750*/  @!P0 BRA `(.L_x_48) ;  /* 0x0000000000608947 */ /* 0x000fea0003800000 */
[----:B------:R-:W-:Y:S01]  /*3760*/  UMOV UR4, 0x10 ;  /* 0x0000001000047882 */ /* 0x000fe20000000000 */
[----:B------:R-:W-:Y:S01]  /*3770*/  HFMA2 R0, -RZ, RZ, 0, 5.9604644775390625e-08 ;  /* 0x00000001ff007431 */ /* 0x000fe200000001ff */
[----:B------:R-:W-:-:S03]  /*3780*/  MOV R2, 0xffff ;  /* 0x0000ffff00027802 */ /* 0x000fc60000000f00 */
[----:B------:R-:W-:Y:S04]  /*3790*/  DEPBAR.LE SB2, 0x36 ;  /* 0x0000ad800000791a */ /* 0x000fe80000000000 */
[----:B------:R-:W2:Y:S02]  /*37a0*/  UTCATOMSWS.FIND_AND_SET.ALIGN UP0, UR4, UR4 ;  /* 0x00000004000475e3 */ /* 0x000ea40008000800 */
[----:B--2---:R-:W-:Y:S01]  /*37b0*/  MOV R3, UR4 ;  /* 0x0000000400037c02 */ /* 0x004fe20008000f00 */
[----:B------:R-:W-:Y:S06]  /*37c0*/  BRA.U UP0, `(.L_x_49) ;  /* 0x0000000100187547 */ /* 0x000fec000b800000 */
.L_x_50:
[----:B------:R-:W-:Y:S05]  /*37d0*/  NANOSLEEP 0x64 ;  /* 0x000000640000795d */ /* 0x000fea0003800000 */
[----:B------:R-:W-:-:S05]  /*37e0*/  UMOV UR4, 0x10 ;  /* 0x0000001000047882 */ /* 0x000fca0000000000 */
[----:B------:R-:W-:Y:S04]  /*37f0*/  DEPBAR.LE SB2, 0x36 ;  /* 0x0000ad800000791a */ /* 0x000fe80000000000 */
[----:B------:R-:W2:Y:S02]  /*3800*/  UTCATOMSWS.FIND_AND_SET.ALIGN UP0, UR4, UR4 ;  /* 0x00000004000475e3 */ /* 0x000ea40008000800 */
[----:B--2---:R-:W-:Y:S01]  /*3810*/  MOV R3, UR4 ;  /* 0x0000000400037c02 */ /* 0x004fe20008000f00 */
[----:B------:R-:W-:Y:S05]  /*3820*/  BRA.U !UP0, `(.L_x_50) ;  /* 0xfffffffd08e87547 */ /* 0x000fea000b83ffff */
.L_x_49:
[-C--:B------:R-:W-:Y:S02]  /*3830*/  SHF.L.U32 R2, R2, R3.reuse, RZ ;  /* 0x0000000302027219 */ /* 0x080fe400000006ff */
[----:B------:R-:W-:Y:S01]  /*3840*/  SHF.L.U32 R0, R0, R3, RZ ;  /* 0x0000000300007219 */ /* 0x000fe200000006ff */
[----:B------:R-:W-:Y:S02]  /*3850*/  IMAD.SHL.U32 R3, R3, 0x20, RZ ;  /* 0x0000002003037824 */ /* 0x000fe400078e00ff */
[----:B------:R2:W-:Y:S04]  /*3860*/  ATOMS.OR RZ, [UR5+0x14], R2 ;  /* 0x00001402ffff798c */ /* 0x0005e8000b000005 */
[----:B------:R2:W-:Y:S04]  /*3870*/  ATOMS.OR RZ, [UR5+0x18], R0 ;  /* 0x00001800ffff798c */ /* 0x0005e8000b000005 */
[----:B------:R2:W-:Y:S01]  /*3880*/  STS [UR6+0x110], R3 ;  /* 0x00011003ff007988 */ /* 0x0005e20008000806 */
[----:B------:R-:W-:Y:S05]  /*3890*/  BRA `(.L_x_48) ;  /* 0x0000000000107947 */ /* 0x000fea0003800000 */
.L_x_47:
[----:B------:R-:W-:Y:S02]  /*38a0*/  MOV R0, 0xffffffff ;  /* 0xffffffff00007802 */ /* 0x000fe40000000f00 */
[----:B------:R-:W-:-:S03]  /*38b0*/  MOV R2, 0x38e0 ;  /* 0x000038e000027802 */ /* 0x000fc60000000f00 */
[----:B------:R2:W-:Y:S04]  /*38c0*/  STS [UR6+0x110], R0 ;  /* 0x00011000ff007988 */ /* 0x0005e80008000806 */
[----:B-12--5:R-:W-:Y:S05]  /*38d0*/  CALL.REL.NOINC `($__internal_1_$__cuda_sm10x_tcgen05_guardrail_trap_phase_invalid_during_alloc) ;  /* 0x0000006000187944 */ /* 0x026fea0003c00000 */
.L_x_48:
[----:B------:R-:W-:Y:S05]  /*38e0*/  WARPSYNC.ALL ;  /* 0x0000000000007948 */ /* 0x000fea0003800000 */
[----:B------:R-:W3:Y:S01]  /*38f0*/  S2UR UR4, SR_CgaCtaId ;  /* 0x00000000000479c3 */ /* 0x000ee20000008800 */
[----:B------:R-:W-:Y:S01]  /*3900*/  UMOV UR21, 0x400 ;  /* 0x0000040000157882 */ /* 0x000fe20000000000 */
[----:B------:R-:W-:-:S06]  /*3910*/  NOP ;  /* 0x0000000000007918 */ /* 0x000fcc0000000000 */
[----:B------:R-:W-:Y:S06]  /*3920*/  BAR.ARV 0x6, 0xa0 ;  /* 0x0182800000007b1d */ /* 0x000fec0000002000 */
[----:B------:R-:W4:Y:S01]  /*3930*/  LDCU UR5, c[0x0][0x394] ;  /* 0x00007280ff0577ac */ /* 0x000f220008000800 */
[----:B------:R-:W-:Y:S01]  /*3940*/  IMAD.MOV.U32 R10, RZ, RZ, 0x1 ;  /* 0x00000001ff0a7424 */ /* 0x000fe200078e00ff */
[----:B------:R-:W-:Y:S01]  /*3950*/  CS2R R8, SRZ ;  /* 0x0000000000087805 */ /* 0x000fe2000001ff00 */
[----:B------:R-:W-:Y:S01]  /*3960*/  UMOV UR24, URZ ;  /* 0x000000ff00187c82 */ /* 0x000fe20008000000 */
[----:B------:R-:W-:Y:S01]  /*3970*/  UMOV UR18, URZ ;  /* 0x000000ff00127c82 */ /* 0x000fe20008000000 */
[----:B------:R-:W-:Y:S01]  /*3980*/  UMOV UR32, 0x0 ;  /* 0x0000000000207882 */ /* 0x000fe20000000000 */
[----:B------:R-:W-:Y:S01]  /*3990*/  UMOV UR33, 0x8118010 ;  /* 0x0811801000217882 */ /* 0x000fe20000000000 */
[----:B------:R-:W-:Y:S01]  /*39a0*/  UMOV UR30, 0x0 ;  /* 0x00000000001e7882 */ /* 0x000fe20000000000 */
[----:B------:R-:W-:Y:S01]  /*39b0*/  UMOV UR31, 0x8118010 ;  /* 0x08118010001f7882 */ /* 0x000fe20000000000 */
[----:B---3--:R-:W-:Y:S01]  /*39c0*/  ULEA UR21, UR4, UR21, 0x18 ;  /* 0x0000001504157291 */ /* 0x008fe2000f8ec0ff */
[----:B------:R-:W3:Y:S03]  /*39d0*/  LDCU UR4, c[0x0][0x394] ;  /* 0x00007280ff0477ac */ /* 0x000ee60008000800 */
[----:B------:R-:W-:-:S02]  /*39e0*/  UIADD3 UR22, UPT, UPT, UR21, 0x6400, URZ ;  /* 0x0000640015167890 */ /* 0x000fc4000fffe0ff */
[----:B------:R-:W-:-:S03]  /*39f0*/  UIADD3 UR23, UPT, UPT, UR21, 0x26400, URZ ;  /* 0x0002640015177890 */ /* 0x000fc6000fffe0ff */
[----:B------:R-:W2:Y:S01]  /*3a00*/  LDS R11, [UR21+0x110] ;  /* 0x00011015ff0b7984 */ /* 0x000ea20008000800 */
[----:B------:R-:W-:Y:S02]  /*3a10*/  USHF.R.U32.HI UR22, URZ, 0x4, UR22 ;  /* 0x00000004ff167899 */ /* 0x000fe40008011616 */
[----:B------:R-:W-:Y:S02]  /*3a20*/  UIADD3 UR35, UPT, UPT, UR21, 0xc8, URZ ;  /* 0x000000c815237890 */ /* 0x000fe4000fffe0ff */
[----:B------:R-:W-:Y:S02]  /*3a30*/  USHF.R.U32.HI UR23, URZ, 0x4, UR23 ;  /* 0x00000004ff177899 */ /* 0x000fe40008011617 */
[----:B------:R-:W-:Y:S02]  /*3a40*/  ULOP3.LUT UR22, UR22, 0x3fff, URZ, 0xc0, !UPT ;  /* 0x00003fff16167892 */ /* 0x000fe4000f8ec0ff */
[----:B------:R-:W-:Y:S02]  /*3a50*/  UPRMT UR35, URZ, 0x654, UR35 ;  /* 0x00000654ff237896 */ /* 0x000fe40008000023 */
[----:B---3--:R-:W-:-:S02]  /*3a60*/  UIADD3 UR4, UPT, UPT, UR4, 0x3f, URZ ;  /* 0x0000003f04047890 */ /* 0x008fc4000fffe0ff */
[----:B------:R-:W-:Y:S02]  /*3a70*/  ULOP3.LUT UR23, UR23, 0x3fff, URZ, 0xc0, !UPT ;  /* 0x00003fff17177892 */ /* 0x000fe4000f8ec0ff */
[----:B------:R-:W-:Y:S02]  /*3a80*/  USHF.R.S32.HI UR34, URZ, 0x1f, UR4 ;  /* 0x0000001fff227899 */ /* 0x000fe40008011404 */
[----:B------:R-:W-:Y:S02]  /*3a90*/  ULOP3.LUT UR22, UR22, 0x2000000, URZ, 0xfc, !UPT ;  /* 0x0200000016167892 */ /* 0x000fe4000f8efcff */
[----:B------:R-:W-:Y:S02]  /*3aa0*/  ULEA.HI UR34, UR34, UR4, URZ, 0x6 ;  /* 0x0000000422227291 */ /* 0x000fe4000f8f30ff */
[----:B----4-:R-:W-:Y:S02]  /*3ab0*/  UISETP.GE.AND UP4, UPT, UR5, 0x1, UPT ;  /* 0x000000010500788c */ /* 0x010fe4000bf86270 */
[----:B------:R-:W-:Y:S01]  /*3ac0*/  USHF.R.S32.HI UR34, URZ, 0x6, UR34 ;  /* 0x00000006ff227899 */ /* 0x000fe20008011422 */
[----:B------:R-:W-:Y:S01]  /*3ad0*/  UMOV UR28, 0x0 ;  /* 0x00000000001c7882 */ /* 0x000fe20000000000 */
[----:B------:R-:W-:-:S02]  /*3ae0*/  UMOV UR29, 0x8118010 ;  /* 0x08118010001d7882 */ /* 0x000fc40000000000 */
[----:B------:R-:W-:Y:S01]  /*3af0*/  UISETP.LT.AND UP0, UPT, UR34, 0x1, UPT ;  /* 0x000000012200788c */ /* 0x000fe2000bf01270 */
[----:B------:R-:W-:Y:S01]  /*3b00*/  UMOV UR26, 0x0 ;  /* 0x00000000001a7882 */ /* 0x000fe20000000000 */
[----:B------:R-:W-:Y:S02]  /*3b10*/  UMOV UR27, 0x8118010 ;  /* 0x08118010001b7882 */ /* 0x000fe40000000000 */
[----:B------:R-:W-:-:S04]  /*3b20*/  USEL UR36, UR34, 0x1, !UP0 ;  /* 0x0000000122247887 */ /* 0x000fc8000c000000 */
[----:B------:R-:W-:Y:S01]  /*3b30*/  UIADD3 UR36, UPT, UPT, -UR36, URZ, URZ ;  /* 0x000000ff24247290 */ /* 0x000fe2000fffe1ff */
[C---:B--2---:R-:W-:Y:S01]  /*3b40*/  VIADD R3, R11.reuse, 0x40 ;  /* 0x000000400b037836 */ /* 0x044fe20000000000 */
[----:B------:R-:W-:-:S04]  /*3b50*/  LOP3.LUT R2, R11, 0xffff, RZ, 0xc0, !PT ;  /* 0x0000ffff0b027812 */ /* 0x000fc800078ec0ff */
[----:B------:R-:W-:-:S05]  /*3b60*/  LOP3.LUT R3, R3, 0xffff, RZ, 0xc0, !PT ;  /* 0x0000ffff03037812 */ /* 0x000fca00078ec0ff */
[----:B------:R2:W-:Y:S02]  /*3b70*/  STL.64 [R1], R2 ;  /* 0x0000000201007387 */ /* 0x0005e40000100a00 */
.L_x_57:
[----:B--2---:R-:W-:-:S04]  /*3b80*/  SHF.L.U32 R3, R9, 0x1f, RZ ;  /* 0x0000001f09037819 */ /* 0x004fc800000006ff */
[----:B------:R-:W2:Y:S02]  /*3b90*/  SYNCS.PHASECHK.TRANS64.TRYWAIT P0, [UR21+0xc0], R3 ;  /* 0x0000c003ff0075a7 */ /* 0x000ea40008001115 */
[----:B--23--:R-:W-:Y:S05]  /*3ba0*/  @!P0 BRA `(.L_x_51) ;  /* 0x0000005800008947 */ /* 0x00cfea0003800000 */
.L_x_134:
[----:B------:R-:W3:Y:S01]  /*3bb0*/  LDS.128 R4, [UR21+0x100] ;  /* 0x00010015ff047984 */ /* 0x000ee20008000c00 */
[----:B------:R-:W-:Y:S01]  /*3bc0*/  ULEA UR25, UR24, UR21, 0x3 ;  /* 0x0000001518197291 */ /* 0x000fe2000f8e18ff */
[----:B--2---:R-:W-:Y:S01]  /*3bd0*/  SHF.L.U32 R3, R10, 0x1f, RZ ;  /* 0x0000001f0a037819 */ /* 0x004fe200000006ff */
[----:B------:R-:W-:Y:S01]  /*3be0*/  @!PT LDS RZ, [RZ] ;  /* 0x00000000fffff984 */ /* 0x000fe20000000800 */
[----:B------:R-:W-:Y:S01]  /*3bf0*/  @!PT LDS RZ, [RZ] ;  /* 0x00000000fffff984 */ /* 0x000fe20000000800 */
[----:B------:R-:W-:Y:S01]  /*3c00*/  @!PT LDS RZ, [RZ] ;  /* 0x00000000fffff984 */ /* 0x000fe20000000800 */
[----:B------:R-:W-:Y:S01]  /*3c10*/  @!PT LDS RZ, [RZ] ;  /* 0x00000000fffff984 */ /* 0x000fe20000000800 */
[----:B------:R2:W-:Y:S06]  /*3c20*/  MEMBAR.ALL.CTA ;  /* 0x0000000000007992 */ /* 0x0005ec0000008000 */
[----:B--2---:R-:W2:Y:S02]  /*3c30*/  FENCE.VIEW.ASYNC.S ;  /* 0x00000000000073c6 */ /* 0x004ea40000000000 */
[----:B--2---:R-:W-:Y:S01]  /*3c40*/  SYNCS.ARRIVE.TRANS64.RED.A1T0 RZ, [UR35], RZ ;  /* 0x000000ffffff79a7 */ /* 0x004fe20008100423 */
[----:B------:R-:W2:Y:S02]  /*3c50*/  SYNCS.PHASECHK.TRANS64.TRYWAIT P0, [UR25+0xe0], R3 ;  /* 0x0000e003ff0075a7 */ /* 0x000ea40008001119 */
[----:B--23--:R-:W-:Y:S05]  /*3c60*/  @!P0 BRA `(.L_x_52) ;  /* 0x0000005400e88947 */ /* 0x00cfea0003800000 */
.L_x_136:
[----:B------:R-:W-:Y:S05]  /*3c70*/  BRA.U !UP4, `(.L_x_53) ;  /* 0x000000010cf87547 */ /* 0x000fea000b800000 */
[----:B--2---:R-:W-:Y:S01]  /*3c80*/  IMAD.U32 R0, RZ, RZ, UR24 ;  /* 0x00000018ff007e24 */ /* 0x004fe2000f8e00ff */
[----:B------:R-:W-:-:S04]  /*3c90*/  ULEA UR4, UR18, UR21, 0x3 ;  /* 0x0000001512047291 */ /* 0x000fc8000f8e18ff */
[----:B------:R-:W-:Y:S02]  /*3ca0*/  LEA R2, R0, R1, 0x2 ;  /* 0x0000000100027211 */ /* 0x000fe400078e10ff */
[----:B------:R-:W-:-:S04]  /*3cb0*/  SHF.L.U32 R0, R8, 0x1f, RZ ;  /* 0x0000001f08007819 */ /* 0x000fc800000006ff */
[----:B------:R-:W5:Y:S01]  /*3cc0*/  LDL R2, [R2] ;  /* 0x0000000002027983 */ /* 0x000f620000100800 */
[----:B------:R2:W3:Y:S01]  /*3cd0*/  SYNCS.PHASECHK.TRANS64.TRYWAIT P2, [UR4], R0 ;  /* 0x00000000ff0075a7 */ /* 0x0004e20008041104 */
[----:B------:R-:W-:Y:S01]  /*3ce0*/  UPLOP3.LUT UP2, UPT, UPT, UPT, UPT, 0x40, 0x4 ;  /* 0x000000000004789c */ /* 0x000fe20003f4e870 */
[----:B------:R-:W-:Y:S01]  /*3cf0*/  UMOV UR20, UR36 ;  /* 0x0000002400147c82 */ /* 0x000fe20008000000 */
[----:B------:R-:W-:Y:S01]  /*3d00*/  UMOV UR19, UR34 ;  /* 0x0000002200137c82 */ /* 0x000fe20008000000 */
[----:B------:R-:W-:-:S08]  /*3d10*/  UMOV UR5, UR18 ;  /* 0x0000001200057c82 */ /* 0x000fd00008000000 */
.L_x_56:
[----:B------:R-:W-:Y:S02]  /*3d20*/  UIADD3 UR20, UPT, UPT, UR20, 0x1, URZ ;  /* 0x0000000114147890 */ /* 0x000fe4000fffe0ff */
[----:B------:R-:W-:Y:S02]  /*3d30*/  ULEA UR17, UR5, UR21, 0x3 ;  /* 0x0000001505117291 */ /* 0x000fe4000f8e18ff */
[----:B------:R-:W-:Y:S01]  /*3d40*/  UISETP.NE.AND UP3, UPT, UR20, URZ, UPT ;  /* 0x000000ff1400728c */ /* 0x000fe2000bf65270 */
[----:B--234-:R-:W-:Y:S10]  /*3d50*/  @P2 BRA `(.L_x_54) ;  /* 0x00000000000c2947 */ /* 0x01cff40003800000 */
[----:B------:R-:W-:Y:S04]  /*3d60*/  SHF.L.U32 R3, R8, 0x1f, RZ ;  /* 0x0000001f08037819 */ /* 0x000fe800000006ff */
[----:B------:R-:W3:Y:S02]  /*3d70*/  SYNCS.PHASECHK.TRANS64.TRYWAIT P0, [UR17], R3 ;  /* 0x00000003ff0075a7 */ /* 0x000ee40008001111 */
[----:B---3--:R-:W-:Y:S05]  /*3d80*/  @!P0 BRA `(.L_x_55) ;  /* 0x0000005400b88947 */ /* 0x008fea0003800000 */
.L_x_54:
[----:B------:R-:W-:Y:S01]  /*3d90*/  UISETP.NE.AND UP0, UPT, UR19, 0x1, UPT ;  /* 0x000000011300788c */ /* 0x000fe2000bf05270 */
[----:B------:R-:W-:Y:S01]  /*3da0*/  PLOP3.LUT P2, PT, PT, PT, PT, 0x80, 0x8 ;  /* 0x000000000008781c */ /* 0x000fe20003f4f070 */
[----:B------:R-:W-:Y:S01]  /*3db0*/  UIADD3 UR4, UPT, UPT, UR5, 0x1, URZ ;  /* 0x0000000105047890 */ /* 0x000fe2000fffe0ff */
[----:B------:R-:W-:Y:S11]  /*3dc0*/  ELECT P1, URZ, PT ;  /* 0x0000000000ff782f */ /* 0x000ff60003820000 */
[----:B------:R-:W-:Y:S02]  /*3dd0*/  @!UPT UIADD3 URZ, UPT, UPT, URZ, URZ, URZ ;  /* 0x000000fffffff290 */ /* 0x000fe4000fffe0ff */
[----:B-----5:R-:W-:Y:S01]  /*3de0*/  @P1 R2UR.BROADCAST UR8, R2 ;  /* 0x00000000020812ca */ /* 0x020fe200008e0000 */
[----:B------:R-:W-:Y:S01]  /*3df0*/  UISETP.NE.AND UP1, UPT, UR4, 0x8, UPT ;  /* 0x000000080400788c */ /* 0x000fe2000bf25270 */
[----:B------:R-:W-:Y:S01]  /*3e00*/  PLOP3.LUT P0, PT, PT, PT, UP0, 0x80, 0x8 ;  /* 0x000000000008781c */ /* 0x000fe20003f0f008 */
[----:B------:R-:W-:Y:S02]  /*3e10*/  ULEA UR10, UR5, UR23, 0x9 ;  /* 0x00000017050a7291 */ /* 0x000fe4000f8e48ff */
[----:B------:R-:W-:Y:S02]  /*3e20*/  USEL UR6, URZ, 0x1, UP1 ;  /* 0x00000001ff067887 */ /* 0x000fe40008800000 */
[----:B------:R-:W-:Y:S02]  /*3e30*/  USEL UR18, UR4, URZ, UP1 ;  /* 0x000000ff04127287 */ /* 0x000fe40008800000 */
[----:B------:R-:W-:Y:S02]  /*3e40*/  ULEA UR14, UR5, UR22, 0xa ;  /* 0x00000016050e7291 */ /* 0x000fe4000f8e50ff */
[----:B------:R-:W-:Y:S01]  /*3e50*/  @UP0 ULEA UR4, UR18, UR21, 0x3 ;  /* 0x0000001512040291 */ /* 0x000fe2000f8e18ff */
[----:B------:R-:W-:Y:S01]  /*3e60*/  LOP3.LUT R8, R8, UR6, RZ, 0x3c, !PT ;  /* 0x0000000608087c12 */ /* 0x000fe2000f8e3cff */
[----:B------:R-:W-:Y:S02]  /*3e70*/  UIADD3 UR6, UPT, UPT, UR10, 0x80, URZ ;  /* 0x000000800a067890 */ /* 0x000fe4000fffe0ff */
[----:B------:R-:W-:Y:S01]  /*3e80*/  UIADD3 UR12, UPT, UPT, UR10, 0x100, URZ ;  /* 0x000001000a0c7890 */ /* 0x000fe2000fffe0ff */
[----:B--2---:R-:W-:Y:S01]  /*3e90*/  @P0 SHF.L.U32 R0, R8, 0x1f, RZ ;  /* 0x0000001f08000819 */ /* 0x004fe200000006ff */
[----:B------:R-:W-:Y:S01]  /*3ea0*/  UIADD3 UR19, UPT, UPT, UR19, -0x1, URZ ;  /* 0xffffffff13137890 */ /* 0x000fe2000fffe0ff */
[----:B------:R-:W-:Y:S02]  /*3eb0*/  UMOV UR11, 0x40004040 ;  /* 0x40004040000b7882 */ /* 0x000fe40000000000 */
[----:B------:R4:W2:Y:S01]  /*3ec0*/  @P0 SYNCS.PHASECHK.TRANS64.TRYWAIT P2, [UR4], R0 ;  /* 0x00000000ff0005a7 */ /* 0x0008a20008041104 */
[----:B------:R-:W-:Y:S11]  /*3ed0*/  ELECT P0, URZ, PT ;  /* 0x0000000000ff782f */ /* 0x000ff60003800000 */
[----:B------:R-:W-:Y:S02]  /*3ee0*/  @!UPT UIADD3 URZ, UPT, UPT, URZ, URZ, URZ ;  /* 0x000000fffffff290 */ /* 0x000fe4000fffe0ff */
[C---:B------:R-:W-:Y:S01]  /*3ef0*/  @P0 R2UR.BROADCAST UR16, R2.reuse ;  /* 0x00000000021002ca */ /* 0x040fe200008e0000 */
[----:B------:R-:W-:Y:S01]  /*3f00*/  UIADD3 UR4, UPT, UPT, UR14, 0x80, URZ ;  /* 0x000000800e047890 */ /* 0x000fe2000fffe0ff */
[----:B------:R-:W-:Y:S01]  /*3f10*/  ELECT P0, URZ, PT ;  /* 0x0000000000ff782f */ /* 0x000fe20003800000 */
[----:B------:R-:W-:Y:S01]  /*3f20*/  UMOV UR15, 0x40004040 ;  /* 0x40004040000f7882 */ /* 0x000fe20000000000 */
[----:B------:R-:W-:Y:S01]  /*3f30*/  UMOV UR7, 0x40004040 ;  /* 0x4000404000077882 */ /* 0x000fe20000000000 */
[----:B------:R3:W-:Y:S01]  /*3f40*/  UTCHMMA gdesc[UR14], gdesc[UR10], tmem[UR8], tmem[UR32], idesc[UR33], UP2 ;  /* 0x00ff200a0e0075ea */ /* 0x0007e20009000008 */
[----:B------:R-:W-:Y:S01]  /*3f50*/  UPLOP3.LUT UP2, UPT, UPT, UPT, UPT, 0x80, 0x8 ;  /* 0x000000000008789c */ /* 0x000fe20003f4f070 */
[----:B------:R-:W-:Y:S01]  /*3f60*/  UMOV UR5, 0x40004040 ;  /* 0x4000404000057882 */ /* 0x000fe20000000000 */
[----:B------:R-:W-:Y:S01]  /*3f70*/  UMOV UR13, 0x40004040 ;  /* 0x40004040000d7882 */ /* 0x000fe20000000000 */
[----:B------:R-:W-:Y:S04]  /*3f80*/  UMOV UR9, 0x40004040 ;  /* 0x4000404000097882 */ /* 0x000fe80000000000 */
[----:B------:R1:W-:Y:S01]  /*3f90*/  UTCHMMA gdesc[UR4], gdesc[UR6], tmem[UR16], tmem[UR30], idesc[UR31], UPT ;  /* 0x00ff1e06040075ea */ /* 0x0003e2000b800010 */
[----:B---3--:R-:W-:Y:S01]  /*3fa0*/  UIADD3 UR8, UPT, UPT, UR14, 0x100, URZ ;  /* 0x000001000e087890 */ /* 0x008fe2000fffe0ff */
[C---:B------:R-:W-:Y:S02]  /*3fb0*/  @P0 R2UR.BROADCAST UR15, R2.reuse ;  /* 0x00000000020f02ca */ /* 0x040fe400008e0000 */
[----:B------:R-:W-:Y:S01]  /*3fc0*/  ELECT P0, URZ, PT ;  /* 0x0000000000ff782f */ /* 0x000fe20003800000 */
[----:B------:R-:W-:Y:S02]  /*3fd0*/  UIADD3 UR10, UPT, UPT, UR10, 0x180, URZ ;  /* 0x000001800a0a7890 */ /* 0x000fe4000fffe0ff */
[----:B-1----:R-:W-:Y:S10]  /*3fe0*/  UIADD3 UR6, UPT, UPT, UR14, 0x180, URZ ;  /* 0x000001800e067890 */ /* 0x002ff4000fffe0ff */
[----:B------:R-:W-:Y:S01]  /*3ff0*/  @P0 R2UR.BROADCAST UR14, R2 ;  /* 0x00000000020e02ca */ /* 0x000fe200008e0000 */
[----:B------:R-:W-:Y:S01]  /*4000*/  UIADD3 UR4, UPT, UPT, UR17, 0x40, URZ ;  /* 0x0000004011047890 */ /* 0x000fe2000fffe0ff */
[----:B------:R-:W-:Y:S01]  /*4010*/  UMOV UR5, UR18 ;  /* 0x0000001200057c82 */ /* 0x000fe20008000000 */
[----:B------:R4:W-:Y:S10]  /*4020*/  UTCHMMA gdesc[UR8], gdesc[UR12], tmem[UR15], tmem[UR28], idesc[UR29], UPT ;  /* 0x00ff1c0c080075ea */ /* 0x0009f4000b80000f */
[----:B------:R4:W-:Y:S01]  /*4030*/  UTCHMMA gdesc[UR6], gdesc[UR10], tmem[UR14], tmem[UR26], idesc[UR27], UPT ;  /* 0x00ff1a0a060075ea */ /* 0x0009e2000b80000e */
[----:B------:R4:W-:Y:S01]  /*4040*/  UTCBAR [UR4], URZ ;  /* 0x000000ff040073e9 */ /* 0x0009e200080000ff */
[----:B------:R-:W-:Y:S05]  /*4050*/  BRA.U UP3, `(.L_x_56) ;  /* 0xfffffffd03307547 */ /* 0x000fea000b83ffff */
.L_x_53:
[----:B----4-:R-:W-:Y:S01]  /*4060*/  UIADD3 UR4, UPT, UPT, UR24, 0x1, URZ ;  /* 0x0000000118047890 */ /* 0x010fe2000fffe0ff */
[----:B------:R-:W-:Y:S01]  /*4070*/  LOP3.LUT P0, RZ, R6, 0x1, RZ, 0xc0, !PT ;  /* 0x0000000106ff7812 */ /* 0x000fe2000780c0ff */
[----:B------:R-:W-:Y:S01]  /*4080*/  UIADD3 UR5, UPT, UPT, UR25, 0xd0, URZ ;  /* 0x000000d019057890 */ /* 0x000fe2000fffe0ff */
[----:B------:R-:W-:Y:S01]  /*4090*/  LOP3.LUT R9, R9, 0x1, RZ, 0x3c, !PT ;  /* 0x0000000109097812 */ /* 0x000fe200078e3cff */
[----:B------:R-:W-:-:S04]  /*40a0*/  UISETP.NE.AND UP0, UPT, UR4, 0x2, UPT ;  /* 0x000000020400788c */ /* 0x000fc8000bf05270 */
[----:B------:R-:W-:Y:S02]  /*40b0*/  USEL UR6, URZ, 0x1, UP0 ;  /* 0x00000001ff067887 */ /* 0x000fe40008000000 */
[----:B------:R-:W-:Y:S01]  /*40c0*/  USEL UR24, UR4, URZ, UP0 ;  /* 0x000000ff04187287 */ /* 0x000fe20008000000 */
[----:B------:R3:W-:Y:S03]  /*40d0*/  UTCBAR [UR5], URZ ;  /* 0x000000ff050073e9 */ /* 0x0007e600080000ff */
[----:B------:R-:W-:Y:S01]  /*40e0*/  LOP3.LUT R10, R10, UR6, RZ, 0x3c, !PT ;  /* 0x000000060a0a7c12 */ /* 0x000fe2000f8e3cff */
[----:B------:R-:W-:Y:S07]  /*40f0*/  @P0 BRA `(.L_x_57) ;  /* 0xfffffff800a00947 */ /* 0x000fee000383ffff */
[----:B------:R-:W4:Y:S01]  /*4100*/  S2UR UR6, SR_CgaCtaId ;  /* 0x00000000000679c3 */ /* 0x000f220000008800 */
[----:B------:R-:W-:Y:S01]  /*4110*/  ELECT P0, URZ, PT ;  /* 0x0000000000ff782f */ /* 0x000fe20003800000 */
[----:B--2---:R-:W-:Y:S01]  /*4120*/  IMAD.MOV.U32 R0, RZ, RZ, 0x1 ;  /* 0x00000001ff007424 */ /* 0x004fe200078e00ff */
[----:B------:R-:W-:Y:S01]  /*4130*/  UIADD3 UR21, UPT, UPT, UR21, 0xe0, URZ ;  /* 0x000000e015157890 */ /* 0x000fe2000fffe0ff */
[----:B------:R-:W-:Y:S01]  /*4140*/  SHF.L.U32 R3, R10, 0x1f, RZ ;  /* 0x0000001f0a037819 */ /* 0x000fe200000006ff */
[----:B------:R-:W-:-:S03]  /*4150*/  UMOV UR4, 0x40 ;  /* 0x0000004000047882 */ /* 0x000fc60000000000 */
[----:B------:R-:W-:Y:S01]  /*4160*/  UVIRTCOUNT.DEALLOC.SMPOOL 0x80 ;  /* 0x000000800000784c */ /* 0x000fe20000000000 */
[----:B----4-:R-:W-:Y:S02]  /*4170*/  ULEA UR6, UR6, UR4, 0x18 ;  /* 0x0000000406067291 */ /* 0x010fe4000f8ec0ff */
[----:B------:R-:W-:-:S07]  /*4180*/  ULEA UR4, UR24, UR21, 0x3 ;  /* 0x0000001518047291 */ /* 0x000fce000f8e18ff */
[----:B------:R2:W-:Y:S02]  /*4190*/  @P0 STS.U8 [UR6+0x1c], R0 ;  /* 0x00001c00ff000988 */ /* 0x0005e40008000006 */
[----:B------:R-:W4:Y:S02]  /*41a0*/  SYNCS.PHASECHK.TRANS64.TRYWAIT P0, [UR4], R3 ;  /* 0x00000003ff0075a7 */ /* 0x000f240008001104 */
[----:B--2-4-:R-:W-:Y:S05]  /*41b0*/  @!P0 BRA `(.L_x_58) ;  /* 0x0000005000c48947 */ /* 0x014fea0003800000 */
.L_x_139:
[----:B------:R-:W-:-:S04]  /*41c0*/  UIADD3 UR4, UPT, UPT, UR24, 0x1, URZ ;  /* 0x0000000118047890 */ /* 0x000fc8000fffe0ff */
[----:B------:R-:W-:-:S04]  /*41d0*/  UISETP.NE.AND UP0, UPT, UR4, 0x2, UPT ;  /* 0x000000020400788c */ /* 0x000fc8000bf05270 */
[----:B---3--:R-:W-:Y:S02]  /*41e0*/  USEL UR5, URZ, 0x1, UP0 ;  /* 0x00000001ff057887 */ /* 0x008fe40008000000 */
[----:B------:R-:W-:-:S04]  /*41f0*/  USEL UR4, UR4, URZ, UP0 ;  /* 0x000000ff04047287 */ /* 0x000fc80008000000 */
[----:B------:R-:W-:Y:S01]  /*4200*/  ULEA UR4, UR4, UR21, 0x3 ;  /* 0x0000001504047291 */ /* 0x000fe2000f8e18ff */
[----:B--2---:R-:W-:-:S04]  /*4210*/  LOP3.LUT R3, R10, UR5, RZ, 0x3c, !PT ;  /* 0x000000050a037c12 */ /* 0x004fc8000f8e3cff */
[----:B------:R-:W-:-:S04]  /*4220*/  SHF.L.U32 R3, R3, 0x1f, RZ ;  /* 0x0000001f03037819 */ /* 0x000fc800000006ff */
[----:B------:R-:W2:Y:S02]  /*4230*/  SYNCS.PHASECHK.TRANS64.TRYWAIT P0, [UR4], R3 ;  /* 0x00000003ff0075a7 */ /* 0x000ea40008001104 */
[----:B--2---:R-:W-:Y:S05]  /*4240*/  @!P0 BRA `(.L_x_59) ;  /* 0x0000005000b88947 */ /* 0x004fea0003800000 */
.L_x_141:
[----:B------:R-:W-:Y:S01]  /*4250*/  NOP ;  /* 0x0000000000007918 */ /* 0x000fe20000000000 */
[----:B--2---:R-:W2:Y:S01]  /*4260*/  LDS R0, [UR6+0x14] ;  /* 0x00001406ff007984 */ /* 0x004ea20008000800 */
[----:B------:R-:W-:Y:S01]  /*4270*/  LOP3.LUT R2, R11, 0xffff, RZ, 0xc0, !PT ;  /* 0x0000ffff0b027812 */ /* 0x000fe200078ec0ff */
[----:B------:R-:W-:Y:S02]  /*4280*/  IMAD.MOV.U32 R3, RZ, RZ, 0xffff ;  /* 0x0000ffffff037424 */ /* 0x000fe400078e00ff */
[----:B------:R-:W-:Y:S01]  /*4290*/  IMAD.MOV.U32 R5, RZ, RZ, 0x1 ;  /* 0x00000001ff057424 */ /* 0x000fe200078e00ff */
[----:B------:R-:W-:-:S04]  /*42a0*/  SHF.R.U32.HI R2, RZ, 0x5, R2 ;  /* 0x00000005ff027819 */ /* 0x000fc80000011602 */
[-C--:B------:R-:W-:Y:S02]  /*42b0*/  SHF.L.U32 R3, R3, R2.reuse, RZ ;  /* 0x0000000203037219 */ /* 0x080fe400000006ff */
[----:B------:R-:W-:Y:S02]  /*42c0*/  SHF.L.U32 R5, R5, R2, RZ ;  /* 0x0000000205057219 */ /* 0x000fe400000006ff */
[----:B--2---:R-:W-:-:S04]  /*42d0*/  LOP3.LUT R0, R0, R3, RZ, 0xc0, !PT ;  /* 0x0000000300007212 */ /* 0x004fc800078ec0ff */
[----:B------:R-:W-:-:S13]  /*42e0*/  ISETP.NE.AND P0, PT, R0, R3, PT ;  /* 0x000000030000720c */ /* 0x000fda0003f05270 */
[----:B------:R-:W-:Y:S05]  /*42f0*/  @P0 BRA `(.L_x_60) ;  /* 0x00000000005c0947 */ /* 0x000fea0003800000 */
[----:B------:R-:W2:Y:S02]  /*4300*/  LDS R0, [UR6+0x18] ;  /* 0x00001806ff007984 */ /* 0x000ea40008000800 */
[----:B--2---:R-:W-:-:S04]  /*4310*/  LOP3.LUT R0, R0, R5, RZ, 0xc0, !PT ;  /* 0x0000000500007212 */ /* 0x004fc800078ec0ff */
[----:B------:R-:W-:-:S13]  /*4320*/  ISETP.NE.AND P0, PT, R0, R5, PT ;  /* 0x000000050000720c */ /* 0x000fda0003f05270 */
[----:B------:R-:W-:Y:S05]  /*4330*/  @P0 BRA `(.L_x_61) ;  /* 0x0000000000400947 */ /* 0x000fea0003800000 */
[----:B------:R-:W-:Y:S01]  /*4340*/  R2UR UR4, R3 ;  /* 0x00000000030472ca */ /* 0x000fe200000e0000 */
[----:B------:R-:W2:Y:S01]  /*4350*/  S2R R2, SR_LANEID ;  /* 0x0000000000027919 */ /* 0x000ea20000000000 */
[----:B------:R-:W-:-:S04]  /*4360*/  LOP3.LUT R5, RZ, R5, RZ, 0x33, !PT ;  /* 0x00000005ff057212 */ /* 0x000fc800078e33ff */
[----:B------:R-:W3:Y:S07]  /*4370*/  REDUX UR7, R5 ;  /* 0x00000000050773c4 */ /* 0x000eee0000000000 */
[----:B------:R-:W-:-:S03]  /*4380*/  ULOP3.LUT UR5, URZ, UR4, URZ, 0x33, !UPT ;  /* 0x00000004ff057292 */ /* 0x000fc6000f8e33ff */
[----:B------:R-:W-:Y:S02]  /*4390*/  VOTEU.ANY UR4, UPT, PT ;  /* 0x0000000000047886 */ /* 0x000fe400038e0100 */
[----:B------:R-:W-:Y:S01]  /*43a0*/  UFLO.U32 UR4, UR4 ;  /* 0x00000004000472bd */ /* 0x000fe200080e0000 */
[----:B------:R-:W-:-:S04]  /*43b0*/  IMAD.U32 R0, RZ, RZ, UR5 ;  /* 0x00000005ff007e24 */ /* 0x000fc8000f8e00ff */
[----:B------:R-:W4:Y:S02]  /*43c0*/  REDUX UR8, R0 ;  /* 0x00000000000873c4 */ /* 0x000f240000000000 */
[----:B------:R1:W-:Y:S01]  /*43d0*/  UTCATOMSWS.AND URZ, UR5 ;  /* 0x0000000500ff79e3 */ /* 0x0003e20008000000 */
[----:B--2---:R-:W-:Y:S01]  /*43e0*/  ISETP.EQ.U32.AND P0, PT, R2, UR4, PT ;  /* 0x0000000402007c0c */ /* 0x004fe2000bf02070 */
[----:B---3--:R-:W-:Y:S02]  /*43f0*/  IMAD.U32 R2, RZ, RZ, UR7 ;  /* 0x00000007ff027e24 */ /* 0x008fe4000f8e00ff */
[----:B----4-:R-:W-:-:S10]  /*4400*/  IMAD.U32 R3, RZ, RZ, UR8 ;  /* 0x00000008ff037e24 */ /* 0x010fd4000f8e00ff */
[----:B------:R2:W-:Y:S04]  /*4410*/  @P0 ATOMS.AND RZ, [UR6+0x14], R3 ;  /* 0x00001403ffff098c */ /* 0x0005e8000a800006 */
[----:B------:R2:W-:Y:S01]  /*4420*/  @P0 ATOMS.AND RZ, [UR6+0x18], R2 ;  /* 0x00001802ffff098c */ /* 0x0005e2000a800006 */
[----:B-1----:R-:W-:Y:S05]  /*4430*/  BRA `(.L_x_62) ;  /* 0x0000000000147947 */ /* 0x002fea0003800000 */
.L_x_61:
[----:B------:R-:W-:Y:S02]  /*4440*/  MOV R2, 0x4460 ;  /* 0x0000446000027802 */ /* 0x000fe40000000f00 */
[----:B-1---5:R-:W-:Y:S05]  /*4450*/  CALL.REL.NOINC `($__internal_0_$__cuda_sm10x_tcgen05_guardrail_trap_col_being_dealloced_not_returned_by_alloc) ;  /* 0x00000054002c7944 */ /* 0x022fea0003c00000 */
[----:B------:R-:W-:Y:S05]  /*4460*/  BRA `(.L_x_62) ;  /* 0x0000000000087947 */ /* 0x000fea0003800000 */
.L_x_60:
[----:B------:R-:W-:Y:S02]  /*4470*/  MOV R2, 0x4490 ;  /* 0x0000449000027802 */ /* 0x000fe40000000f00 */
[----:B-1---5:R-:W-:Y:S05]  /*4480*/  CALL.REL.NOINC `($__internal_2_$__cuda_sm10x_tcgen05_guardrail_trap_unallocated_columns_being_dealloced) ;  /* 0x0000005400387944 */ /* 0x022fea0003c00000 */
.L_x_62:
[----:B------:R-:W-:Y:S01]  /*4490*/  NOP ;  /* 0x0000000000007918 */ /* 0x000fe20000000000 */
[----:B------:R-:W-:Y:S05]  /*44a0*/  EXIT ;  /* 0x000000000000794d */ /* 0x000fea0003800000 */
.L_x_46:
[----:B------:R-:W2:Y:S01]  /*44b0*/  LDCU UR5, c[0x0][0x384] ;  /* 0x00007080ff0577ac */ /* 0x000ea20008000800 */
[----:B------:R-:W-:Y:S02]  /*44c0*/  UISETP.NE.OR UP0, UPT, UR15, 0x3, !UP2 ;  /* 0x000000030f00788c */ /* 0x000fe4000d705670 */
[----:B--2---:R-:W-:-:S07]  /*44d0*/  UIADD3 UR5, UPT, UPT, UR5, 0x3f, URZ ;  /* 0x0000003f05057890 */ /* 0x004fce000fffe0ff */
[----:B------:R-:W-:Y:S05]  /*44e0*/  BRA.U UP0, `(.L_x_63) ;  /* 0x00000015009c7547 */ /* 0x000fea000b800000 */
[----:B------:R-:W2:Y:S01]  /*44f0*/  LDCU UR45, c[0x0][0x388] ;  /* 0x00007100ff2d77ac */ /* 0x000ea20008000800 */
[----:B------:R-:W3:Y:S01]  /*4500*/  S2UR UR7, SR_CgaCtaId ;  /* 0x00000000000779c3 */ /* 0x000ee20000008800 */
[----:B------:R-:W-:Y:S01]  /*4510*/  R2UR UR43, R88 ;  /* 0x00000000582b72ca */ /* 0x000fe200000e0000 */
[----:B------:R-:W-:Y:S01]  /*4520*/  IMAD.MOV.U32 R12, RZ, RZ, 0x1 ;  /* 0x00000001ff0c7424 */ /* 0x000fe200078e00ff */
[----:B------:R-:W-:Y:S01]  /*4530*/  USHF.R.S32.HI UR4, URZ, 0x1f, UR5 ;  /* 0x0000001fff047899 */ /* 0x000fe20008011405 */
[----:B------:R-:W-:Y:S01]  /*4540*/  R2UR UR42, R89 ;  /* 0x00000000592a72ca */ /* 0x000fe200000e0000 */
[----:B------:R-:W4:Y:S01]  /*4550*/  LDCU UR17, c[0x0][0xc0c] ;  /* 0x00018180ff1177ac */ /* 0x000f220008000800 */
[----:B------:R-:W-:Y:S02]  /*4560*/  IMAD.MOV.U32 R10, RZ, RZ, RZ ;  /* 0x000000ffff0a7224 */ /* 0x000fe400078e00ff */
[----:B------:R-:W1:Y:S01]  /*4570*/  LDC.64 R18, c[0x0][0x348] ;  /* 0x0000d200ff127b82 */ /* 0x000e620000000a00 */
[----:B------:R-:W-:Y:S01]  /*4580*/  ULEA.HI UR4, UR4, UR5, URZ, 0x6 ;  /* 0x0000000504047291 */ /* 0x000fe2000f8f30ff */
[----:B------:R-:W-:Y:S01]  /*4590*/  IMAD.MOV.U32 R8, RZ, RZ, 0x2000 ;  /* 0x00002000ff087424 */ /* 0x000fe200078e00ff */
[----:B------:R-:W-:Y:S01]  /*45a0*/  UMOV UR24, 0x400 ;  /* 0x0000040000187882 */ /* 0x000fe20000000000 */
[----:B------:R-:W4:Y:S01]  /*45b0*/  LDCU UR31, c[0x0][0x370] ;  /* 0x00006e00ff1f77ac */ /* 0x000f220008000800 */
[----:B------:R-:W-:Y:S01]  /*45c0*/  USHF.R.S32.HI UR27, URZ, 0x6, UR4 ;  /* 0x00000006ff1b7899 */ /* 0x000fe20008011404 */
[----:B--2---:R-:W-:Y:S01]  /*45d0*/  IMAD.U32 R0, RZ, RZ, UR45 ;  /* 0x0000002dff007e24 */ /* 0x004fe2000f8e00ff */
[----:B------:R-:W2:Y:S04]  /*45e0*/  LDCU.128 UR32, c[0x0][0xc10] ;  /* 0x00018200ff2077ac */ /* 0x000ea80008000c00 */
[----:B------:R-:W-:Y:S01]  /*45f0*/  IABS R0, R0 ;  /* 0x0000000000007213 */ /* 0x000fe20000000000 */
[----:B------:R-:W-:Y:S01]  /*4600*/  IMAD.U32 R5, RZ, RZ, UR27 ;  /* 0x0000001bff057e24 */ /* 0x000fe2000f8e00ff */
[----:B------:R-:W2:Y:S02]  /*4610*/  LDCU UR4, c[0x0][0xc30] ;  /* 0x00018600ff0477ac */ /* 0x000ea40008000800 */
[----:B------:R-:W-:-:S02]  /*4620*/  R2UR UR25, R0 ;  /* 0x00000000001972ca */ /* 0x000fc400000e0000 */
[-C--:B------:R-:W-:Y:S01]  /*4630*/  IABS R2, R5.reuse ;  /* 0x0000000500027213 */ /* 0x080fe20000000000 */
[----:B---3--:R-:W-:Y:S01]  /*4640*/  ULEA UR24, UR7, UR24, 0x18 ;  /* 0x0000001807187291 */ /* 0x008fe2000f8ec0ff */
[----:B------:R-:W-:Y:S01]  /*4650*/  IABS R5, R5 ;  /* 0x0000000500057213 */ /* 0x000fe20000000000 */
[----:B------:R-:W3:Y:S01]  /*4660*/  LDCU UR30, c[0x0][0x374] ;  /* 0x00006e80ff1e77ac */ /* 0x000ee20008000800 */
[----:B------:R-:W-:Y:S02]  /*4670*/  R2UR UR26, R2 ;  /* 0x00000000021a72ca */ /* 0x000fe400000e0000 */
[----:B------:R-:W1:Y:S01]  /*4680*/  LDC.64 R2, c[0x0][0x988] ;  /* 0x00026200ff027b82 */ /* 0x000e620000000a00 */
[----:B----4-:R-:W-:Y:S01]  /*4690*/  UISETP.NE.AND UP2, UPT, UR17, 0x1, UPT ;  /* 0x000000011100788c */ /* 0x010fe2000bf45270 */
[----:B------:R-:W-:Y:S01]  /*46a0*/  IMAD.MOV R5, RZ, RZ, -R5 ;  /* 0x000000ffff057224 */ /* 0x000fe200078e0a05 */
[----:B------:R-:W4:Y:S02]  /*46b0*/  LDCU UR47, c[0x0][0xc20] ;  /* 0x00018400ff2f77ac */ /* 0x000f240008000800 */
[----:B------:R-:W4:Y:S01]  /*46c0*/  I2F.RP R7, UR25 ;  /* 0x0000001900077d06 */ /* 0x000f220008209400 */
[----:B------:R-:W1:Y:S01]  /*46d0*/  LDCU UR29, c[0x0][0x38c] ;  /* 0x00007180ff1d77ac */ /* 0x000e620008000800 */
[----:B------:R-:W-:Y:S01]  /*46e0*/  R2UR UR44, R5 ;  /* 0x00000000052c72ca */ /* 0x000fe200000e0000 */
[----:B--2---:R-:W-:-:S05]  /*46f0*/  UISETP.NE.AND UP2, UPT, UR4, 0x1, UPT ;  /* 0x000000010400788c */ /* 0x004fca000bf45270 */
[----:B------:R-:W2:Y:S01]  /*4700*/  I2F.RP R6, UR26 ;  /* 0x0000001a00067d06 */ /* 0x000ea20008209400 */
[----:B------:R-:W-:Y:S02]  /*4710*/  UIMAD.WIDE.U32 UR10, UR31, UR32, URZ ;  /* 0x000000201f0a72a5 */ /* 0x000fe4000f8e00ff */
[----:B---3--:R-:W-:Y:S02]  /*4720*/  UIMAD.WIDE.U32 UR12, UR30, UR35, URZ ;  /* 0x000000231e0c72a5 */ /* 0x008fe4000f8e00ff */
[----:B------:R-:W-:Y:S02]  /*4730*/  UISETP.NE.AND UP4, UPT, UR45, URZ, UPT ;  /* 0x000000ff2d00728c */ /* 0x000fe4000bf85270 */
[----:B------:R-:W-:Y:S01]  /*4740*/  UIADD3 UR41, UPT, UPT, UR24, 0xc8, URZ ;  /* 0x000000c818297890 */ /* 0x000fe2000fffe0ff */
[----:B----4-:R-:W3:Y:S01]  /*4750*/  MUFU.RCP R0, R7 ;  /* 0x0000000700007308 */ /* 0x010ee20000001000 */
[----:B-1----:R-:W-:Y:S01]  /*4760*/  UISETP.GE.AND UP0, UPT, UR39, 0x1, UPT ;  /* 0x000000012700788c */ /* 0x002fe2000bf06270 */
[----:B------:R-:W-:Y:S01]  /*4770*/  ISETP.NE.U32.AND P0, PT, R2, RZ, PT ;  /* 0x000000ff0200720c */ /* 0x000fe20003f05070 */
[----:B------:R-:W-:Y:S01]  /*4780*/  UMOV UR40, UR11 ;  /* 0x0000000b00287c82 */ /* 0x000fe20008000000 */
[----:B------:R-:W-:Y:S01]  /*4790*/  UMOV UR38, UR13 ;  /* 0x0000000d00267c82 */ /* 0x000fe20008000000 */
[----:B------:R-:W-:Y:S01]  /*47a0*/  UISETP.NE.AND UP0, UPT, UR34, 0x1, UPT ;  /* 0x000000012200788c */ /* 0x000fe2000bf05270 */
[----:B------:R-:W-:-:S02]  /*47b0*/  ISETP.NE.AND.EX P0, PT, R3, RZ, PT, P0 ;  /* 0x000000ff0300720c */ /* 0x000fc40003f05300 */
[----:B--2---:R-:W1:Y:S01]  /*47c0*/  MUFU.RCP R4, R6 ;  /* 0x0000000600047308 */ /* 0x004e620000001000 */
[----:B------:R-:W2:Y:S01]  /*47d0*/  LDC.64 R2, c[0x0][0x990] ;  /* 0x00026400ff027b82 */ /* 0x000ea20000000a00 */
[----:B------:R-:W-:Y:S01]  /*47e0*/  UMOV UR23, URZ ;  /* 0x000000ff00177c82 */ /* 0x000fe20008000000 */
[----:B------:R-:W-:Y:S02]  /*47f0*/  UPLOP3.LUT UP1, UPT, UPT, UPT, UPT, 0x40, 0x4 ;  /* 0x000000000004789c */ /* 0x000fe40003f2e870 */
[----:B------:R-:W-:Y:S01]  /*4800*/  UISETP.NE.AND UP6, UPT, UR39, 0x1, UPT ;  /* 0x000000012700788c */ /* 0x000fe2000bfc5270 */
[----:B------:R-:W4:Y:S01]  /*4810*/  LDCU.64 UR18, c[0x0][0xc28] ;  /* 0x00018500ff1277ac */ /* 0x000f220008000a00 */
[----:B---3--:R-:W-:Y:S01]  /*4820*/  VIADD R0, R0, 0xffffffe ;  /* 0x0ffffffe00007836 */ /* 0x008fe20000000000 */
[----:B------:R-:W-:Y:S02]  /*4830*/  UPRMT UR41, URZ, 0x654, UR41 ;  /* 0x00000654ff297896 */ /* 0x000fe40008000029 */
[----:B------:R-:W-:-:S03]  /*4840*/  USHF.R.U32.HI UR40, URZ, UR33, UR40 ;  /* 0x00000021ff287299 */ /* 0x000fc60008011628 */
[----:B------:R-:W3:Y:S01]  /*4850*/  F2I.FTZ.U32.TRUNC.NTZ R0, R0 ;  /* 0x0000000000007305 */ /* 0x000ee2000021f000 */
[----:B------:R-:W-:Y:S01]  /*4860*/  USHF.R.U32.HI UR38, URZ, UR47, UR38 ;  /* 0x0000002fff267299 */ /* 0x000fe20008011626 */
[----:B-1----:R-:W-:Y:S01]  /*4870*/  VIADD R4, R4, 0xffffffe ;  /* 0x0ffffffe04047836 */ /* 0x002fe20000000000 */
[----:B------:R-:W-:Y:S02]  /*4880*/  UISETP.NE.AND UP0, UPT, UR29, URZ, UPT ;  /* 0x000000ff1d00728c */ /* 0x000fe4000bf05270 */
[----:B------:R-:W-:Y:S01]  /*4890*/  UISETP.NE.AND UP5, UPT, UR27, URZ, UPT ;  /* 0x000000ff1b00728c */ /* 0x000fe2000bfa5270 */
[----:B------:R-:W-:Y:S02]  /*48a0*/  VOTEU.ANY UP4, P0 ;  /* 0x0000000000ff7886 */ /* 0x000fe40000080100 */
[----:B------:R-:W1:Y:S01]  /*48b0*/  F2I.FTZ.U32.TRUNC.NTZ R4, R4 ;  /* 0x0000000400047305 */ /* 0x000e62000021f000 */
[----:B---3--:R-:W-:Y:S02]  /*48c0*/  R2UR UR5, R0 ;  /* 0x00000000000572ca */ /* 0x008fe400000e0000 */
[----:B-1----:R-:W-:-:S11]  /*48d0*/  R2UR UR7, R4 ;  /* 0x00000000040772ca */ /* 0x002fd600000e0000 */
[----:B------:R-:W-:-:S04]  /*48e0*/  UIADD3 UR4, UPT, UPT, URZ, -UR5, URZ ;  /* 0x80000005ff047290 */ /* 0x000fc8000fffe0ff */
[----:B------:R-:W-:-:S03]  /*48f0*/  UIMAD UR6, UR4, UR25, URZ ;  /* 0x00000019040672a4 */ /* 0x000fc6000f8e02ff */
[----:B------:R-:W-:Y:S01]  /*4900*/  UMOV UR4, URZ ;  /* 0x000000ff00047c82 */ /* 0x000fe20008000000 */
[----:B------:R-:W-:Y:S02]  /*4910*/  UIADD3 UR8, UPT, UPT, URZ, -UR7, URZ ;  /* 0x80000007ff087290 */ /* 0x000fe4000fffe0ff */
[----:B------:R-:W-:Y:S02]  /*4920*/  UIMAD.WIDE.U32 UR36, UR5, UR6, UR4 ;  /* 0x00000006052472a5 */ /* 0x000fe4000f8e0004 */
[----:B------:R-:W-:Y:S01]  /*4930*/  UIMAD UR8, UR8, UR26, URZ ;  /* 0x0000001a080872a4 */ /* 0x000fe2000f8e02ff */
[----:B------:R-:W-:-:S03]  /*4940*/  UMOV UR6, URZ ;  /* 0x000000ff00067c82 */ /* 0x000fc60008000000 */
[----:B------:R-:W-:Y:S01]  /*4950*/  UIMAD.WIDE.U32 UR6, UR7, UR8, UR6 ;  /* 0x00000008070672a5 */ /* 0x000fe2000f8e0006 */
[----:B------:R-:W-:-:S06]  /*4960*/  UMOV UR36, UR37 ;  /* 0x0000002500247c82 */ /* 0x000fcc0008000000 */
[----:B--2-4-:R-:W-:-:S05]  /*4970*/  UMOV UR37, UR7 ;  /* 0x0000000700257c82 */ /* 0x014fca0008000000 */
.L_x_72:
[----:B------:R-:W-:Y:S04]  /*4980*/  SHF.L.U32 R5, R10, 0x1f, RZ ;  /* 0x0000001f0a057819 */ /* 0x000fe800000006ff */
[----:B-1----:R-:W1:Y:S02]  /*4990*/  SYNCS.PHASECHK.TRANS64.TRYWAIT P0, [UR24+0xc0], R5 ;  /* 0x0000c005ff0075a7 */ /* 0x002e640008001118 */
[----:B-1----:R-:W-:Y:S05]  /*49a0*/  @!P0 BRA `(.L_x_64) ;  /* 0x0000004800f88947 */ /* 0x002fea0003800000 */
.L_x_143:
[----:B-1----:R-:W1:Y:S01]  /*49b0*/  LDS.128 R4, [UR24+0x100] ;  /* 0x00010018ff047984 */ /* 0x002e620008000c00 */
[----:B------:R-:W-:Y:S01]  /*49c0*/  @!PT LDS RZ, [RZ] ;  /* 0x00000000fffff984 */ /* 0x000fe20000000800 */
[----:B------:R-:W-:Y:S01]  /*49d0*/  @!PT LDS RZ, [RZ] ;  /* 0x00000000fffff984 */ /* 0x000fe20000000800 */
[----:B------:R-:W-:Y:S01]  /*49e0*/  @!PT LDS RZ, [RZ] ;  /* 0x00000000fffff984 */ /* 0x000fe20000000800 */
[----:B------:R-:W-:Y:S01]  /*49f0*/  @!PT LDS RZ, [RZ] ;  /* 0x00000000fffff984 */ /* 0x000fe20000000800 */
[----:B------:R2:W-:Y:S06]  /*4a00*/  MEMBAR.ALL.CTA ;  /* 0x0000000000007992 */ /* 0x0005ec0000008000 */
[----:B--2---:R-:W2:Y:S02]  /*4a10*/  FENCE.VIEW.ASYNC.S ;  /* 0x00000000000073c6 */ /* 0x004ea40000000000 */
[----:B--2---:R-:W-:Y:S01]  /*4a20*/  SYNCS.ARRIVE.TRANS64.RED.A1T0 RZ, [UR41], RZ ;  /* 0x000000ffffff79a7 */ /* 0x004fe20008100429 */
[----:B-1----:R-:W-:Y:S11]  /*4a30*/  LOP3.LUT P0, RZ, R6, 0x1, RZ, 0xc0, !PT ;  /* 0x0000000106ff7812 */ /* 0x002ff6000780c0ff */
[----:B------:R-:W-:Y:S02]  /*4a40*/  @!UPT UIADD3 URZ, UPT, UPT, URZ, URZ, URZ ;  /* 0x000000fffffff290 */ /* 0x000fe4000fffe0ff */
[----:B------:R-:W-:Y:S01]  /*4a50*/  VOTEU.ANY UP0, P0 ;  /* 0x0000000000ff7886 */ /* 0x000fe20000000100 */
[----:B------:R-:W-:Y:S11]  /*4a60*/  PLOP3.LUT P0, PT, PT, PT, UP0, 0x80, 0x8 ;  /* 0x000000000008781c */ /* 0x000ff60003f0f008 */
[----:B------:R-:W-:Y:S02]  /*4a70*/  @!UPT UIADD3 URZ, UPT, UPT, URZ, URZ, URZ ;  /* 0x000000fffffff290 */ /* 0x000fe4000fffe0ff */
[----:B------:R-:W-:Y:S02]  /*4a80*/  @P0 MOV R9, R4 ;  /* 0x0000000400090202 */ /* 0x000fe40000000f00 */
[----:B------:R-:W-:Y:S02]  /*4a90*/  @P0 LOP3.LUT R0, R5, 0xffff, RZ, 0xc0, !PT ;  /* 0x0000ffff05000812 */ /* 0x000fe400078ec0ff */
[----:B------:R-:W-:Y:S02]  /*4aa0*/  @P0 R2UR UR5, R9 ;  /* 0x00000000090502ca */ /* 0x000fe400000e0000 */
[----:B------:R-:W-:Y:S11]  /*4ab0*/  @P0 R2UR UR4, R0 ;  /* 0x00000000000402ca */ /* 0x000ff600000e0000 */
[----:B------:R-:W-:Y:S02]  /*4ac0*/  @UP0 UMOV UR16, UR5 ;  /* 0x0000000500100c82 */ /* 0x000fe40008000000 */
[----:B------:R-:W-:Y:S01]  /*4ad0*/  @UP0 UMOV UR15, UR4 ;  /* 0x00000004000f0c82 */ /* 0x000fe20008000000 */
[----:B------:R-:W-:Y:S09]  /*4ae0*/  UISETP.GE.AND UP0, UPT, UR39, 0x1, UPT ;  /* 0x000000012700788c */ /* 0x000ff2000bf06270 */
[----:B------:R-:W-:Y:S05]  /*4af0*/  BRA.U !UP0, `(.L_x_65) ;  /* 0x0000000108b47547 */ /* 0x000fea000b800000 */
[----:B------:R-:W-:Y:S02]  /*4b00*/  UIMAD.WIDE.U32 UR8, UR15, UR35, URZ ;  /* 0x000000230f0872a5 */ /* 0x000fe4000f8e00ff */
[----:B------:R-:W-:Y:S02]  /*4b10*/  UP2UR UR14, UPR, URZ, 0x2 ;  /* 0x00000002ff0e7883 */ /* 0x000fe40008000000 */
[----:B------:R-:W-:Y:S02]  /*4b20*/  UISETP.NE.AND UP1, UPT, UR34, 0x1, UPT ;  /* 0x000000012200788c */ /* 0x000fe4000bf25270 */
[----:B------:R-:W-:Y:S02]  /*4b30*/  UIMAD.WIDE.U32 UR10, UR16, UR32, URZ ;  /* 0x00000020100a72a5 */ /* 0x000fe4000f8e00ff */
[----:B------:R-:W-:Y:S02]  /*4b40*/  USEL UR4, UR30, UR38, !UP1 ;  /* 0x000000261e047287 */ /* 0x000fe4000c800000 */
[----:B------:R-:W-:Y:S02]  /*4b50*/  UISETP.NE.AND UP0, UPT, UR17, 0x1, UPT ;  /* 0x000000011100788c */ /* 0x000fe4000bf05270 */
[----:B------:R-:W-:Y:S02]  /*4b60*/  UIMAD.WIDE.U32 UR12, UR4, UR18, URZ ;  /* 0x00000012040c72a5 */ /* 0x000fe4000f8e00ff */
[----:B------:R-:W-:Y:S01]  /*4b70*/  USEL UR7, UR31, UR40, !UP0 ;  /* 0x000000281f077287 */ /* 0x000fe2000c000000 */
[----:B------:R-:W-:Y:S02]  /*4b80*/  UMOV UR5, UR9 ;  /* 0x0000000900057c82 */ /* 0x000fe40008000000 */
[----:B------:R-:W-:Y:S02]  /*4b90*/  USHF.R.U32.HI UR6, URZ, UR47, UR5 ;  /* 0x0000002fff067299 */ /* 0x000fe40008011605 */
[----:B------:R-:W-:Y:S02]  /*4ba0*/  UIMAD.WIDE.U32 UR20, UR7, UR18, URZ ;  /* 0x00000012071472a5 */ /* 0x000fe4000f8e00ff */
[----:B------:R-:W-:Y:S02]  /*4bb0*/  USEL UR6, UR15, UR6, !UP1 ;  /* 0x000000060f067287 */ /* 0x000fe4000c800000 */
[----:B------:R-:W-:Y:S01]  /*4bc0*/  UISETP.NE.AND UP1, UPT, UR14, URZ, UPT ;  /* 0x000000ff0e00728c */ /* 0x000fe2000bf25270 */
[----:B------:R-:W-:Y:S01]  /*4bd0*/  UMOV UR5, UR11 ;  /* 0x0000000b00057c82 */ /* 0x000fe20008000000 */
[----:B------:R-:W-:Y:S02]  /*4be0*/  UIMAD.WIDE.U32 UR10, UR6, UR18, URZ ;  /* 0x00000012060a72a5 */ /* 0x000fe4000f8e00ff */
[----:B------:R-:W-:Y:S03]  /*4bf0*/  USHF.R.U32.HI UR8, URZ, UR33, UR5 ;  /* 0x00000021ff087299 */ /* 0x000fe60008011605 */
[----:B------:R-:W-:Y:S02]  /*4c00*/  UMOV UR5, UR13 ;  /* 0x0000000d00057c82 */ /* 0x000fe40008000000 */
[----:B------:R-:W-:Y:S03]  /*4c10*/  @UP6 USHF.R.U32.HI UR4, URZ, UR19, UR5 ;  /* 0x00000013ff046299 */ /* 0x000fe60008011605 */
[----:B------:R-:W-:Y:S01]  /*4c20*/  UMOV UR5, UR21 ;  /* 0x0000001500057c82 */ /* 0x000fe20008000000 */
[----:B------:R-:W-:Y:S02]  /*4c30*/  UIMAD UR4, UR39, UR4, URZ ;  /* 0x00000004270472a4 */ /* 0x000fe4000f8e02ff */
[----:B------:R-:W-:Y:S02]  /*4c40*/  @UP6 USHF.R.U32.HI UR7, URZ, UR19, UR5 ;  /* 0x00000013ff076299 */ /* 0x000fe40008011605 */
[----:B------:R-:W-:Y:S02]  /*4c50*/  USEL UR5, UR16, UR8, !UP0 ;  /* 0x0000000810057287 */ /* 0x000fe4000c000000 */
[----:B------:R-:W-:Y:S02]  /*4c60*/  UIMAD UR8, UR39, UR7, URZ ;  /* 0x00000007270872a4 */ /* 0x000fe4000f8e02ff */
[----:B------:R-:W-:Y:S03]  /*4c70*/  UISETP.GE.AND UP0, UPT, UR6, UR4, UPT ;  /* 0x000000040600728c */ /* 0x000fe6000bf06270 */
[----:B------:R-:W-:Y:S01]  /*4c80*/  UMOV UR4, UR11 ;  /* 0x0000000b00047c82 */ /* 0x000fe20008000000 */
[----:B------:R-:W-:Y:S02]  /*4c90*/  UISETP.GE.OR UP0, UPT, UR5, UR8, UP0 ;  /* 0x000000080500728c */ /* 0x000fe40008706670 */
[----:B------:R-:W-:Y:S02]  /*4ca0*/  USHF.R.U32.HI UR4, URZ, UR19, UR4 ;  /* 0x00000013ff047299 */ /* 0x000fe40008011604 */
[----:B------:R-:W-:Y:S02]  /*4cb0*/  UIMAD.WIDE.U32 UR8, UR5, UR18, URZ ;  /* 0x00000012050872a5 */ /* 0x000fe4000f8e00ff */
[----:B------:R-:W-:Y:S04]  /*4cc0*/  USEL UR10, UR6, UR4, !UP6 ;  /* 0x00000004060a7287 */ /* 0x000fe8000f000000 */
[----:B------:R-:W-:Y:S01]  /*4cd0*/  UIADD3 UR11, UPT, UPT, -UR10, URZ, URZ ;  /* 0x000000ff0a0b7290 */ /* 0x000fe2000fffe1ff */
[----:B------:R-:W-:Y:S02]  /*4ce0*/  @!UP0 UMOV UR4, UR9 ;  /* 0x0000000900048c82 */ /* 0x000fe40008000000 */
[----:B------:R-:W-:Y:S02]  /*4cf0*/  @!UP0 USHF.R.U32.HI UR4, URZ, UR19, UR4 ;  /* 0x00000013ff048299 */ /* 0x000fe40008011604 */
[----:B------:R-:W-:Y:S02]  /*4d00*/  UIMAD UR8, UR39, UR11, UR6 ;  /* 0x0000000b270872a4 */ /* 0x000fe4000f8e0206 */
[----:B------:R-:W-:Y:S04]  /*4d10*/  @!UP0 USEL UR4, UR5, UR4, !UP6 ;  /* 0x0000000405048287 */ /* 0x000fe8000f000000 */
[----:B------:R-:W-:Y:S02]  /*4d20*/  @!UP0 UIMAD UR8, UR7, UR8, UR4 ;  /* 0x00000008070882a4 */ /* 0x000fe4000f8e0204 */
[----:B------:R-:W-:Y:S02]  /*4d30*/  @!UP0 UIADD3 UR9, UPT, UPT, UR10, -UR4, URZ ;  /* 0x800000040a098290 */ /* 0x000fe4000fffe0ff */
[----:B------:R-:W-:Y:S02]  /*4d40*/  UIADD3 UR4, UPT, UPT, -UR5, URZ, URZ ;  /* 0x000000ff05047290 */ /* 0x000fe4000fffe1ff */
[----:B------:R-:W-:Y:S02]  /*4d50*/  UIADD3 UR7, UPT, UPT, -UR6, URZ, URZ ;  /* 0x000000ff06077290 */ /* 0x000fe4000fffe1ff */
[----:B------:R-:W-:Y:S02]  /*4d60*/  @!UP0 UIMAD UR6, UR9, UR39, UR5 ;  /* 0x00000027090682a4 */ /* 0x000fe4000f8e0205 */
[----:B------:R-:W-:Y:S02]  /*4d70*/  UIMAD UR16, UR17, UR4, UR16 ;  /* 0x00000004111072a4 */ /* 0x000fe4000f8e0210 */
[----:B------:R-:W-:Y:S01]  /*4d80*/  UIMAD UR15, UR34, UR7, UR15 ;  /* 0x00000007220f72a4 */ /* 0x000fe2000f8e020f */
[----:B------:R-:W-:Y:S02]  /*4d90*/  @!UP0 UMOV UR5, UR8 ;  /* 0x0000000800058c82 */ /* 0x000fe40008000000 */
[----:B------:R-:W-:Y:S02]  /*4da0*/  UIMAD UR16, UR5, UR17, UR16 ;  /* 0x00000011051072a4 */ /* 0x000fe4000f8e0210 */
[----:B------:R-:W-:Y:S11]  /*4db0*/  UIMAD UR15, UR6, UR34, UR15 ;  /* 0x00000022060f72a4 */ /* 0x000ff6000f8e020f */
[----:B------:R-:W-:Y:S01]  /*4dc0*/  @!UPT UIADD3 URZ, UPT, UPT, URZ, URZ, URZ ;  /* 0x000000fffffff290 */ /* 0x000fe2000fffe0ff */
.L_x_65:
[----:B------:R-:W1:Y:S01]  /*4dd0*/  @!UP2 LDCU.128 UR8, c[0x0][0xc10] ;  /* 0x00018200ff08a7ac */ /* 0x000e620008000c00 */
[----:B------:R-:W-:Y:S04]  /*4de0*/  MOV R0, UR22 ;  /* 0x0000001600007c02 */ /* 0x000fe80008000f00 */
[----:B------:R-:W-:Y:S01]  /*4df0*/  IABS R0, R0 ;  /* 0x0000000000007213 */ /* 0x000fe20000000000 */
[----:B------:R-:W2:Y:S01]  /*4e00*/  @!UP2 LDCU UR5, c[0x0][0xc0c] ;  /* 0x00018180ff05a7ac */ /* 0x000ea20008000800 */
[----:B-1----:R-:W-:Y:S07]  /*4e10*/  UIMAD.WIDE.U32 UR6, UR16, UR8, URZ ;  /* 0x00000008100672a5 */ /* 0x002fee000f8e00ff */
[----:B------:R-:W-:Y:S01]  /*4e20*/  @!UP2 UMOV UR4, UR7 ;  /* 0x000000070004ac82 */ /* 0x000fe20008000000 */
[----:B--2---:R-:W-:Y:S02]  /*4e30*/  @!UP2 UISETP.NE.AND UP0, UPT, UR5, 0x1, UPT ;  /* 0x000000010500a88c */ /* 0x004fe4000bf05270 */
[----:B------:R-:W-:Y:S02]  /*4e40*/  @!UP2 USHF.R.U32.HI UR4, URZ, UR9, UR4 ;  /* 0x00000009ff04a299 */ /* 0x000fe40008011604 */
[----:B------:R-:W-:Y:S02]  /*4e50*/  UIMAD.WIDE.U32 UR6, UR15, UR11, URZ ;  /* 0x0000000b0f0672a5 */ /* 0x000fe4000f8e00ff */
[----:B------:R-:W-:Y:S02]  /*4e60*/  @!UP2 USEL UR8, UR16, UR4, !UP0 ;  /* 0x000000041008a287 */ /* 0x000fe4000c000000 */
[----:B------:R-:W-:Y:S03]  /*4e70*/  @!UP2 UISETP.NE.AND UP0, UPT, UR10, 0x1, UPT ;  /* 0x000000010a00a88c */ /* 0x000fe6000bf05270 */
[----:B------:R-:W-:Y:S02]  /*4e80*/  @!UP2 UMOV UR6, UR7 ;  /* 0x000000070006ac82 */ /* 0x000fe40008000000 */
[----:B------:R-:W1:Y:S02]  /*4e90*/  @!UP2 LDCU UR4, c[0x0][0xc20] ;  /* 0x00018400ff04a7ac */ /* 0x000e640008000800 */
[----:B-1----:R-:W-:Y:S04]  /*4ea0*/  @!UP2 USHF.R.U32.HI UR6, URZ, UR4, UR6 ;  /* 0x00000004ff06a299 */ /* 0x002fe80008011606 */
[----:B------:R-:W-:Y:S04]  /*4eb0*/  @!UP2 USEL UR6, UR15, UR6, !UP0 ;  /* 0x000000060f06a287 */ /* 0x000fe8000c000000 */
[----:B------:R-:W-:Y:S02]  /*4ec0*/  @!UP2 UIADD3 UR4, UPT, UPT, -UR8, UR6, URZ ;  /* 0x000000060804a290 */ /* 0x000fe4000fffe1ff */
[----:B------:R-:W-:Y:S02]  /*4ed0*/  @!UP2 UIADD3 UR6, UPT, UPT, UR8, -UR6, URZ ;  /* 0x800000060806a290 */ /* 0x000fe4000fffe0ff */
[----:B------:R-:W-:Y:S02]  /*4ee0*/  @!UP2 UIMAD UR16, UR4, UR5, UR16 ;  /* 0x000000050410a2a4 */ /* 0x000fe4000f8e0210 */
[----:B------:R-:W-:Y:S01]  /*4ef0*/  @!UP2 UIMAD UR15, UR6, UR10, UR15 ;  /* 0x0000000a060fa2a4 */ /* 0x000fe2000f8e020f */
[----:B------:R-:W-:Y:S11]  /*4f00*/  BRA.U UP1, `(.L_x_66) ;  /* 0x0000000101107547 */ /* 0x000ff6000b800000 */
[----:B------:R-:W-:Y:S04]  /*4f10*/  MOV R9, UR46 ;  /* 0x0000002e00097c02 */ /* 0x000fe80008000f00 */
[----:B------:R-:W-:Y:S04]  /*4f20*/  SHF.L.U32 R14, R9, 0x1f, RZ ;  /* 0x0000001f090e7819 */ /* 0x000fe800000006ff */
[----:B------:R-:W1:Y:S02]  /*4f30*/  SYNCS.PHASECHK.TRANS64.TRYWAIT P1, [UR24+0xb8], R14 ;  /* 0x0000b80eff0075a7 */ /* 0x000e640008021118 */
[----:B-1----:R-:W-:Y:S05]  /*4f40*/  @!P1 BRA `(.L_x_67) ;  /* 0x0000004400a89947 */ /* 0x002fea0003800000 */
.L_x_66:
[----:B------:R-:W-:Y:S01]  /*4f50*/  UISETP.NE.AND UP1, UPT, UR45, URZ, UPT ;  /* 0x000000ff2d00728c */ /* 0x000fe2000bf25270 */
[----:B------:R-:W-:Y:S01]  /*4f60*/  R2UR UR4, R0 ;  /* 0x00000000000472ca */ /* 0x000fe200000e0000 */
[----:B------:R-:W-:Y:S11]  /*4f70*/  USHF.L.U32 UR11, UR28, 0x7, URZ ;  /* 0x000000071c0b7899 */ /* 0x000ff600080006ff */
[----:B------:R-:W-:Y:S01]  /*4f80*/  @!UPT UIADD3 URZ, UPT, UPT, URZ, URZ, URZ ;  /* 0x000000fffffff290 */ /* 0x000fe2000fffe0ff */
[----:B------:R-:W-:Y:S07]  /*4f90*/  UIMAD.WIDE.U32 UR6, UR37, UR4, URZ ;  /* 0x00000004250672a5 */ /* 0x000fee000f8e00ff */
[----:B------:R-:W-:Y:S02]  /*4fa0*/  UMOV UR12, UR7 ;  /* 0x00000007000c7c82 */ /* 0x000fe40008000000 */
[----:B------:R-:W-:Y:S04]  /*4fb0*/  UIMAD UR4, UR12, UR44, UR4 ;  /* 0x0000002c0c0472a4 */ /* 0x000fe8000f8e0204 */
[----:B------:R-:W-:Y:S11]  /*4fc0*/  UISETP.GT.U32.AND UP0, UPT, UR26, UR4, UPT ;  /* 0x000000041a00728c */ /* 0x000ff6000bf04070 */
[----:B------:R-:W-:Y:S02]  /*4fd0*/  @!UP0 UIADD3 UR4, UPT, UPT, UR4, -UR26, URZ ;  /* 0x8000001a04048290 */ /* 0x000fe4000fffe0ff */
[----:B------:R-:W-:Y:S02]  /*4fe0*/  @!UP0 UIADD3 UR12, UPT, UPT, UR12, 0x1, URZ ;  /* 0x000000010c0c8890 */ /* 0x000fe4000fffe0ff */
[----:B------:R-:W-:Y:S02]  /*4ff0*/  UISETP.GE.U32.AND UP0, UPT, UR4, UR26, UPT ;  /* 0x0000001a0400728c */ /* 0x000fe4000bf06070 */
[----:B------:R-:W-:Y:S09]  /*5000*/  ULOP3.LUT UR4, UR22, UR27, URZ, 0x3c, !UPT ;  /* 0x0000001b16047292 */ /* 0x000ff2000f8e3cff */
[----:B------:R-:W-:Y:S02]  /*5010*/  @UP0 UIADD3 UR12, UPT, UPT, UR12, 0x1, URZ ;  /* 0x000000010c0c0890 */ /* 0x000fe4000fffe0ff */
[----:B------:R-:W-:Y:S11]  /*5020*/  UISETP.GE.AND UP0, UPT, UR4, URZ, UPT ;  /* 0x000000ff0400728c */ /* 0x000ff6000bf06270 */
[----:B------:R-:W-:Y:S02]  /*5030*/  @!UP0 UIADD3 UR12, UPT, UPT, -UR12, URZ, URZ ;  /* 0x000000ff0c0c8290 */ /* 0x000fe4000fffe1ff */
[----:B------:R-:W-:Y:S06]  /*5040*/  @!UP5 ULOP3.LUT UR12, URZ, UR27, URZ, 0x33, !UPT ;  /* 0x0000001bff0cd292 */ /* 0x000fec000f8e33ff */
[----:B------:R-:W-:Y:S05]  /*5050*/  IMAD.U32 R0, RZ, RZ, UR12 ;  /* 0x0000000cff007e24 */ /* 0x000fea000f8e00ff */
[----:B------:R-:W-:Y:S04]  /*5060*/  IABS R0, R0 ;  /* 0x0000000000007213 */ /* 0x000fe80000000000 */
[----:B------:R-:W-:Y:S01]  /*5070*/  R2UR UR4, R0 ;  /* 0x00000000000472ca */ /* 0x000fe200000e0000 */
[----:B------:R-:W-:Y:S05]  /*5080*/  IMAD.U32 R0, RZ, RZ, UR29 ;  /* 0x0000001dff007e24 */ /* 0x000fea000f8e00ff */
[----:B------:R-:W-:Y:S04]  /*5090*/  IABS R11, R0 ;  /* 0x00000000000b7213 */ /* 0x000fe80000000000 */
[----:B------:R-:W2:Y:S03]  /*50a0*/  I2F.RP R16, R11 ;  /* 0x0000000b00107306 */ /* 0x000ea60000209400 */
[----:B------:R-:W-:Y:S07]  /*50b0*/  UIMAD.WIDE.U32 UR6, UR36, UR4, URZ ;  /* 0x00000004240672a5 */ /* 0x000fee000f8e00ff */
[----:B------:R-:W-:Y:S02]  /*50c0*/  UMOV UR13, UR7 ;  /* 0x00000007000d7c82 */ /* 0x000fe40008000000 */
[----:B------:R-:W-:Y:S01]  /*50d0*/  UIADD3 UR5, UPT, UPT, -UR13, URZ, URZ ;  /* 0x000000ff0d057290 */ /* 0x000fe2000fffe1ff */
[----:B--2---:R-:W2:Y:S03]  /*50e0*/  MUFU.RCP R0, R16 ;  /* 0x0000001000007308 */ /* 0x004ea60000001000 */
[----:B------:R-:W-:Y:S04]  /*50f0*/  UIMAD UR4, UR25, UR5, UR4 ;  /* 0x00000005190472a4 */ /* 0x000fe8000f8e0204 */
[----:B------:R-:W-:Y:S11]  /*5100*/  UISETP.GT.U32.AND UP0, UPT, UR25, UR4, UPT ;  /* 0x000000041900728c */ /* 0x000ff6000bf04070 */
[----:B------:R-:W-:Y:S01]  /*5110*/  @!UP0 UIADD3 UR4, UPT, UPT, UR4, -UR25, URZ ;  /* 0x8000001904048290 */ /* 0x000fe2000fffe0ff */
[----:B--2---:R-:W-:Y:S01]  /*5120*/  VIADD R13, R0, 0xffffffe ;  /* 0x0ffffffe000d7836 */ /* 0x004fe20000000000 */
[----:B------:R-:W-:Y:S02]  /*5130*/  @!UP0 UIADD3 UR13, UPT, UPT, UR13, 0x1, URZ ;  /* 0x000000010d0d8890 */ /* 0x000fe4000fffe0ff */
[----:B------:R-:W-:Y:S01]  /*5140*/  UISETP.GE.U32.AND UP0, UPT, UR4, UR25, UPT ;  /* 0x000000190400728c */ /* 0x000fe2000bf06070 */
[----:B------:R-:W1:Y:S01]  /*5150*/  F2I.FTZ.U32.TRUNC.NTZ R15, R13 ;  /* 0x0000000d000f7305 */ /* 0x000e62000021f000 */
[----:B------:R-:W-:Y:S09]  /*5160*/  ULOP3.LUT UR4, UR12, UR45, URZ, 0x3c, !UPT ;  /* 0x0000002d0c047292 */ /* 0x000ff2000f8e3cff */
[----:B------:R-:W-:Y:S02]  /*5170*/  @UP0 UIADD3 UR13, UPT, UPT, UR13, 0x1, URZ ;  /* 0x000000010d0d0890 */ /* 0x000fe4000fffe0ff */
[----:B------:R-:W-:Y:S01]  /*5180*/  UISETP.GE.AND UP0, UPT, UR4, URZ, UPT ;  /* 0x000000ff0400728c */ /* 0x000fe2000bf06270 */
[--C-:B-1----:R-:W-:Y:S04]  /*5190*/  IMAD.MOV R14, RZ, RZ, -R15.reuse ;  /* 0x000000ffff0e7224 */ /* 0x102fe800078e0a0f */
[----:B------:R-:W-:Y:S02]  /*51a0*/  IMAD R9, R14, R11, RZ ;  /* 0x0000000b0e097224 */ /* 0x000fe400078e02ff */
[----:B------:R-:W-:Y:S04]  /*51b0*/  HFMA2 R14, -RZ, RZ, 0, 0 ;  /* 0x00000000ff0e7431 */ /* 0x000fe800000001ff */
[----:B------:R-:W-:Y:S02]  /*51c0*/  @!UP0 UIADD3 UR13, UPT, UPT, -UR13, URZ, URZ ;  /* 0x000000ff0d0d8290 */ /* 0x000fe4000fffe1ff */
[----:B------:R-:W-:Y:S02]  /*51d0*/  @!UP1 ULOP3.LUT UR13, URZ, UR45, URZ, 0x33, !UPT ;  /* 0x0000002dff0d9292 */ /* 0x000fe4000f8e33ff */
[----:B------:R-:W-:Y:S02]  /*51e0*/  UISETP.NE.AND UP1, UPT, UR29, URZ, UPT ;  /* 0x000000ff1d00728c */ /* 0x000fe4000bf25270 */
[----:B------:R-:W-:Y:S01]  /*51f0*/  ULOP3.LUT UR4, UR13, UR29, URZ, 0x3c, !UPT ;  /* 0x0000001d0d047292 */ /* 0x000fe2000f8e3cff */
[----:B------:R-:W-:Y:S03]  /*5200*/  IMAD.HI.U32 R15, R15, R9, R14 ;  /* 0x000000090f0f7227 */ /* 0x000fe600078e000e */
[----:B------:R-:W-:Y:S01]  /*5210*/  UISETP.GE.AND UP0, UPT, UR4, URZ, UPT ;  /* 0x000000ff0400728c */ /* 0x000fe2000bf06270 */
[----:B------:R-:W-:Y:S01]  /*5220*/  IMAD.U32 R0, RZ, RZ, UR13 ;  /* 0x0000000dff007e24 */ /* 0x000fe2000f8e00ff */
[----:B------:R-:W-:Y:S04]  /*5230*/  UIADD3 UR4, UPT, UPT, -UR12, URZ, URZ ;  /* 0x000000ff0c047290 */ /* 0x000fe8000fffe1ff */
[----:B------:R-:W-:Y:S01]  /*5240*/  IABS R0, R0 ;  /* 0x0000000000007213 */ /* 0x000fe20000000000 */
[----:B------:R-:W-:Y:S02]  /*5250*/  UIMAD UR5, UR27, UR4, UR22 ;  /* 0x000000041b0572a4 */ /* 0x000fe4000f8e0216 */
[----:B------:R-:W-:Y:S02]  /*5260*/  UIADD3 UR4, UPT, UPT, -UR13, URZ, URZ ;  /* 0x000000ff0d047290 */ /* 0x000fe4000fffe1ff */
[----:B------:R-:W-:Y:S01]  /*5270*/  IMAD.HI.U32 R15, R15, R0, RZ ;  /* 0x000000000f0f7227 */ /* 0x000fe200078e00ff */
[----:B------:R-:W-:Y:S02]  /*5280*/  USHF.L.U32 UR22, UR5, 0x6, URZ ;  /* 0x0000000605167899 */ /* 0x000fe400080006ff */
[----:B------:R-:W-:Y:S01]  /*5290*/  UIMAD UR12, UR45, UR4, UR12 ;  /* 0x000000042d0c72a4 */ /* 0x000fe2000f8e020c */
[----:B------:R-:W-:Y:S04]  /*52a0*/  IMAD.MOV R9, RZ, RZ, -R15 ;  /* 0x000000ffff097224 */ /* 0x000fe800078e0a0f */
[C---:B------:R-:W-:Y:S05]  /*52b0*/  IMAD R0, R11.reuse, R9, R0 ;  /* 0x000000090b007224 */ /* 0x040fea00078e0200 */
[----:B------:R-:W-:Y:S11]  /*52c0*/  ISETP.GT.U32.AND P1, PT, R11, R0, PT ;  /* 0x000000000b00720c */ /* 0x000ff60003f24070 */
[----:B------:R-:W-:Y:S02]  /*52d0*/  @!UPT UIADD3 URZ, UPT, UPT, URZ, URZ, URZ ;  /* 0x000000fffffff290 */ /* 0x000fe4000fffe0ff */
[----:B------:R-:W-:Y:S01]  /*52e0*/  @!P1 IADD3 R15, PT, PT, R15, 0x1, RZ ;  /* 0x000000010f0f9810 */ /* 0x000fe20007ffe0ff */
[----:B------:R-:W-:Y:S01]  /*52f0*/  @!P1 IMAD.IADD R0, R0, 0x1, -R11 ;  /* 0x0000000100009824 */ /* 0x000fe200078e0a0b */
[----:B------:R-:W-:Y:S04]  /*5300*/  ISETP.NE.U32.AND P1, PT, R2, RZ, PT ;  /* 0x000000ff0200720c */ /* 0x000fe80003f25070 */
[----:B------:R-:W-:Y:S02]  /*5310*/  ISETP.GE.U32.AND P2, PT, R0, R11, PT ;  /* 0x0000000b0000720c */ /* 0x000fe40003f46070 */
[----:B------:R-:W-:Y:S11]  /*5320*/  ISETP.NE.AND.EX P1, PT, R3, RZ, PT, P1 ;  /* 0x000000ff0300720c */ /* 0x000ff60003f25310 */
[----:B------:R-:W-:Y:S01]  /*5330*/  @P2 VIADD R15, R15, 0x1 ;  /* 0x000000010f0f2836 */ /* 0x000fe20000000000 */
[----:B------:R-:W-:Y:S04]  /*5340*/  ISETP.NE.U32.AND P2, PT, R2, RZ, PT ;  /* 0x000000ff0200720c */ /* 0x000fe80003f45070 */
[----:B------:R-:W-:Y:S02]  /*5350*/  R2UR UR14, R15 ;  /* 0x000000000f0e72ca */ /* 0x000fe400000e0000 */
[----:B------:R-:W-:Y:S11]  /*5360*/  ISETP.NE.AND.EX P2, PT, R3, RZ, PT, P2 ;  /* 0x000000ff0300720c */ /* 0x000ff60003f45320 */
[----:B------:R-:W-:Y:S02]  /*5370*/  @!UP0 UIADD3 UR14, UPT, UPT, -UR14, URZ, URZ ;  /* 0x000000ff0e0e8290 */ /* 0x000fe4000fffe1ff */
[----:B------:R-:W-:Y:S04]  /*5380*/  @!UP1 ULOP3.LUT UR14, URZ, UR29, URZ, 0x33, !UPT ;  /* 0x0000001dff0e9292 */ /* 0x000fe8000f8e33ff */
[----:B------:R-:W-:Y:S04]  /*5390*/  UIADD3 UR6, UPT, UPT, -UR14, URZ, URZ ;  /* 0x000000ff0e067290 */ /* 0x000fe8000fffe1ff */
[----:B------:R-:W-:Y:S01]  /*53a0*/  UIMAD UR13, UR29, UR6, UR13 ;  /* 0x000000061d0d72a4 */ /* 0x000fe2000f8e020d */
[----:B------:R-:W-:Y:S11]  /*53b0*/  @!P2 BRA `(.L_x_68) ;  /* 0x000000000030a947 */ /* 0x000ff60003800000 */
[----:B------:R-:W-:Y:S01]  /*53c0*/  UPLOP3.LUT UP3, UPT, UPT, UPT, UP4, 0x80, 0x8 ;  /* 0x000000000008789c */ /* 0x000fe20003f6f040 */
[----:B------:R-:W-:Y:S01]  /*53d0*/  MOV R94, 0x1 ;  /* 0x00000001005e7802 */ /* 0x000fe20000000f00 */
[----:B------:R-:W1:Y:S04]  /*53e0*/  LDCU.64 UR4, c[0x0][0x358] ;  /* 0x00006b00ff0477ac */ /* 0x000e680008000a00 */
[----:B------:R-:W-:Y:S11]  /*53f0*/  PLOP3.LUT P2, PT, PT, PT, UP3, 0x80, 0x8 ;  /* 0x000000000008781c */ /* 0x000ff60003f4f038 */
[----:B------:R-:W-:Y:S02]  /*5400*/  @!UPT UIADD3 URZ, UPT, UPT, URZ, URZ, URZ ;  /* 0x000000fffffff290 */ /* 0x000fe4000fffe0ff */
[----:B------:R-:W2:Y:S01]  /*5410*/  @P2 LDC.64 R14, c[0x0][0x988] ;  /* 0x00026200ff0e2b82 */ /* 0x000ea20000000a00 */
[----:B------:R-:W-:Y:S04]  /*5420*/  @P2 IMAD R0, R17, R2, RZ ;  /* 0x0000000211002224 */ /* 0x000fe800078e02ff */
[----:B--2---:R-:W-:Y:S01]  /*5430*/  @P2 IMAD.WIDE R14, R0, 0x4, R14 ;  /* 0x00000004000e2825 */ /* 0x004fe200078e020e */
[----:B------:R-:W-:Y:S04]  /*5440*/  MOV R0, 0x1 ;  /* 0x0000000100007802 */ /* 0x000fe80000000f00 */
[----:B-1---5:R1:W5:Y:S01]  /*5450*/  @P2 LDG.E R41, desc[UR4][R14.64] ;  /* 0x000000040e292981 */ /* 0x022362000c1e1900 */
[----:B------:R-:W-:Y:S01]  /*5460*/  @!P2 PRMT R94, R0, 0x7610, R94 ;  /* 0x00007610005ea816 */ /* 0x000fe2000000005e */
[----:B-1----:R-:W2:Y:S06]  /*5470*/  @!P2 LDC R41, c[0x0][0x980] ;  /* 0x00026000ff29ab82 */ /* 0x002eac0000000800 */
.L_x_68:
[----:B--2--5:R-:W-:Y:S01]  /*5480*/  @!P1 FSETP.EQ.AND P3, PT, R41, RZ, PT ;  /* 0x000000ff2900920b */ /* 0x024fe20003f62000 */
[----:B------:R-:W-:Y:S01]  /*5490*/  @!UPT UIADD3 URZ, UPT, UPT, URZ, URZ, URZ ;  /* 0x000000fffffff290 */ /* 0x000fe2000fffe0ff */
[----:B------:R-:W-:Y:S11]  /*54a0*/  @!P1 BRA `(.L_x_69) ;  /* 0x0000000000149947 */ /* 0x000ff60003800000 */
[----:B------:R-:W-:Y:S02]  /*54b0*/  LOP3.LUT P1, RZ, R94, 0xff, RZ, 0xc0, !PT ;  /* 0x000000ff5eff7812 */ /* 0x000fe4000782c0ff */
[----:B------:R-:W-:Y:S04]  /*54c0*/  PLOP3.LUT P3, PT, PT, PT, UP3, 0x80, 0x8 ;  /* 0x000000000008781c */ /* 0x000fe80003f6f038 */
[----:B------:R-:W-:Y:S07]  /*54d0*/  PLOP3.LUT P3, PT, P3, PT, PT, 0x8, 0x80 ;  /* 0x000000000080781c */ /* 0x000fee0001f6e170 */
[----:B------:R-:W-:Y:S11]  /*54e0*/  @P1 FSETP.EQ.AND P3, PT, R41, RZ, PT ;  /* 0x000000ff2900120b */ /* 0x000ff60003f62000 */
[----:B------:R-:W-:Y:S02]  /*54f0*/  @!UPT UIADD3 URZ, UPT, UPT, URZ, URZ, URZ ;  /* 0x000000fffffff290 */ /* 0x000fe4000fffe0ff */
.L_x_69:
[----:B------:R-:W-:Y:S01]  /*5500*/  ULEA UR5, UR23, UR24, 0x3 ;  /* 0x0000001817057291 */ /* 0x000fe2000f8e18ff */
[----:B------:R-:W-:Y:S02]  /*5510*/  SHF.L.U32 R9, R12, 0x1f, RZ ;  /* 0x0000001f0c097819 */ /* 0x000fe400000006ff */
[----:B------:R-:W-:Y:S04]  /*5520*/  ELECT P2, URZ, PT ;  /* 0x0000000000ff782f */ /* 0x000fe80003840000 */
[----:B------:R-:W-:Y:S02]  /*5530*/  PLOP3.LUT P2, PT, P3, P2, PT, 0xf2, 0x2f ;  /* 0x00000000002f781c */ /* 0x000fe40001f45e72 */
[----:B------:R-:W1:Y:S02]  /*5540*/  SYNCS.PHASECHK.TRANS64.TRYWAIT P1, [UR5+0x98], R9 ;  /* 0x00009809ff0075a7 */ /* 0x000e640008021105 */
[----:B-1----:R-:W-:Y:S09]  /*5550*/  @!P1 BRA `(.L_x_70) ;  /* 0x00000040003c9947 */ /* 0x002ff20003800000 */
.L_x_146:
[----:B------:R-:W2:Y:S01]  /*5560*/  S2UR UR28, SR_CgaCtaId ;  /* 0x00000000001c79c3 */ /* 0x000ea20000008800 */
[----:B------:R-:W-:Y:S01]  /*5570*/  VOTEU.ALL UP0, P2 ;  /* 0x0000000000ff7886 */ /* 0x000fe20001000000 */
[----:B-1----:R-:W-:Y:S01]  /*5580*/  @!P2 IADD3 R9, P1, PT, R18, 0x680, RZ ;  /* 0x000006801209a810 */ /* 0x002fe20007f3e0ff */
[----:B------:R-:W-:Y:S01]  /*5590*/  UIADD3 UR6, UPT, UPT, UR23, 0x1, URZ ;  /* 0x0000000117067890 */ /* 0x000fe2000fffe0ff */
[----:B------:R-:W-:Y:S01]  /*55a0*/  @P0 SHF.R.U32.HI R17, RZ, 0x10, R5 ;  /* 0x00000010ff110819 */ /* 0x000fe20000011605 */
[----:B------:R-:W-:Y:S01]  /*55b0*/  UMOV UR48, 0x0 ;  /* 0x0000000000307882 */ /* 0x000fe20000000000 */
[----:B------:R-:W-:Y:S01]  /*55c0*/  @!UP0 ULEA UR4, UR23, UR24, 0xd ;  /* 0x0000001817048291 */ /* 0x000fe2000f8e68ff */
[----:B------:R-:W-:Y:S01]  /*55d0*/  @!P2 IMAD.X R0, RZ, RZ, R19, P1 ;  /* 0x000000ffff00a224 */ /* 0x000fe200008e0613 */
[----:B------:R-:W-:Y:S01]  /*55e0*/  @!P2 R2UR UR7, R9 ;  /* 0x000000000907a2ca */ /* 0x000fe200000e0000 */
[----:B------:R-:W-:Y:S01]  /*55f0*/  UMOV UR49, 0x10000000 ;  /* 0x1000000000317882 */ /* 0x000fe20000000000 */
[----:B------:R-:W-:Y:S02]  /*5600*/  @!UP0 UIADD3 UR8, UPT, UPT, UR4, 0x200, URZ ;  /* 0x0000020004088890 */ /* 0x000fe4000fffe0ff */
[----:B------:R-:W-:Y:S01]  /*5610*/  UISETP.NE.AND UP0, UPT, UR6, 0x3, UPT ;  /* 0x000000030600788c */ /* 0x000fe2000bf05270 */
[----:B------:R-:W-:Y:S01]  /*5620*/  @!P2 R2UR UR4, R0 ;  /* 0x000000000004a2ca */ /* 0x000fe200000e0000 */
[----:B------:R-:W-:Y:S02]  /*5630*/  @!P2 IMAD.MOV.U32 R0, RZ, RZ, 0x2000 ;  /* 0x00002000ff00a424 */ /* 0x000fe400078e00ff */
[----:B------:R-:W-:Y:S02]  /*5640*/  USEL UR6, UR6, URZ, UP0 ;  /* 0x000000ff06067287 */ /* 0x000fe40008000000 */
[----:B------:R-:W-:Y:S02]  /*5650*/  USEL UR23, URZ, 0x1, UP0 ;  /* 0x00000001ff177887 */ /* 0x000fe40008000000 */
[----:B------:R-:W-:Y:S01]  /*5660*/  VOTEU.ALL UP0, P2 ;  /* 0x0000000000ff7886 */ /* 0x000fe20001000000 */
[----:B------:R-:W-:Y:S03]  /*5670*/  IMAD.U32 R14, RZ, RZ, UR7 ;  /* 0x00000007ff0e7e24 */ /* 0x000fe6000f8e00ff */
[----:B------:R-:W-:Y:S01]  /*5680*/  LOP3.LUT R12, R12, UR23, RZ, 0x3c, !PT ;  /* 0x000000170c0c7c12 */ /* 0x000fe2000f8e3cff */
[----:B------:R-:W-:Y:S01]  /*5690*/  @!UP0 UMOV UR10, UR22 ;  /* 0x00000016000a8c82 */ /* 0x000fe20008000000 */
[----:B------:R-:W-:Y:S01]  /*56a0*/  IMAD.U32 R15, RZ, RZ, UR4 ;  /* 0x00000004ff0f7e24 */ /* 0x000fe2000f8e00ff */
[----:B------:R-:W-:Y:S01]  /*56b0*/  @!P2 R2UR UR20, R14 ;  /* 0x000000000e14a2ca */ /* 0x000fe200000e0000 */
[----:B------:R-:W-:Y:S01]  /*56c0*/  UIADD3 UR4, UPT, UPT, UR5, 0x80, URZ ;  /* 0x0000008005047890 */ /* 0x000fe2000fffe0ff */
[----:B------:R-:W-:Y:S02]  /*56d0*/  SHF.L.U32 R11, R12, 0x1f, RZ ;  /* 0x0000001f0c0b7819 */ /* 0x000fe400000006ff */
[----:B------:R-:W-:Y:S01]  /*56e0*/  @!P2 R2UR UR21, R15 ;  /* 0x000000000f15a2ca */ /* 0x000fe200000e0000 */
[----:B--2---:R-:W-:Y:S03]  /*56f0*/  UPRMT UR7, UR28, 0x654, UR4 ;  /* 0x000006541c077896 */ /* 0x004fe60008000004 */
[----:B------:R-:W-:Y:S01]  /*5700*/  @!UP0 UMOV UR9, UR4 ;  /* 0x0000000400098c82 */ /* 0x000fe20008000000 */
[----:B------:R-:W-:Y:S08]  /*5710*/  ULEA UR4, UR6, UR24, 0x3 ;  /* 0x0000001806047291 */ /* 0x000ff0000f8e18ff */
[----:B------:R1:W-:Y:S01]  /*5720*/  @!UP0 UTMALDG.5D [UR8], [UR20], desc[UR48] ;  /* 0x00003008140085b4 */ /* 0x0003e20008021000 */
[----:B------:R1:W-:Y:S01]  /*5730*/  @!P2 SYNCS.ARRIVE.TRANS64.RED.A0TR RZ, [UR5+0x80], R0 ;  /* 0x00008000ffffa9a7 */ /* 0x0003e20008300405 */
[----:B------:R-:W-:Y:S01]  /*5740*/  SYNCS.ARRIVE.TRANS64.RED.A1T0 RZ, [UR7], RZ ;  /* 0x000000ffffff79a7 */ /* 0x000fe20008100407 */
[----:B------:R-:W2:Y:S02]  /*5750*/  SYNCS.PHASECHK.TRANS64.TRYWAIT P1, [UR4+0x98], R11 ;  /* 0x0000980bff0075a7 */ /* 0x000ea40008021104 */
[----:B-12---:R-:W-:Y:S05]  /*5760*/  @!P1 BRA `(.L_x_71) ;  /* 0x0000003c00d09947 */ /* 0x006fea0003800000 */
.L_x_148:
[----:B------:R-:W2:Y:S01]  /*5770*/  S2UR UR28, SR_CgaCtaId ;  /* 0x00000000001c79c3 */ /* 0x000ea20000008800 */
[----:B------:R-:W-:Y:S01]  /*5780*/  UPLOP3.LUT UP1, UPT, UPT, UPT, UPT, 0x80, 0x8 ;  /* 0x000000000008789c */ /* 0x000fe20003f2f070 */
[----:B------:R-:W-:Y:S01]  /*5790*/  @!P2 IADD3 R9, P1, PT, R18, 0x680, RZ ;  /* 0x000006801209a810 */ /* 0x000fe20007f3e0ff */
[----:B------:R-:W-:Y:S01]  /*57a0*/  UMOV UR20, 0x0 ;  /* 0x0000000000147882 */ /* 0x000fe20000000000 */
[----:B------:R-:W-:Y:S01]  /*57b0*/  UMOV UR21, 0x10000000 ;  /* 0x1000000000157882 */ /* 0x000fe20000000000 */
[----:B------:R-:W-:Y:S01]  /*57c0*/  VOTEU.ALL UP0, P2 ;  /* 0x0000000000ff7886 */ /* 0x000fe20001000000 */
[----:B------:R-:W-:Y:S01]  /*57d0*/  LOP3.LUT R10, R10, 0x1, RZ, 0x3c, !PT ;  /* 0x000000010a0a7812 */ /* 0x000fe200078e3cff */
[----:B-1----:R-:W-:Y:S03]  /*57e0*/  @!P2 IMAD.X R0, RZ, RZ, R19, P1 ;  /* 0x000000ffff00a224 */ /* 0x002fe600008e0613 */
[----:B------:R-:W-:Y:S02]  /*57f0*/  @!UP0 ULEA UR5, UR6, UR24, 0xd ;  /* 0x0000001806058291 */ /* 0x000fe4000f8e68ff */
[----:B------:R-:W-:Y:S02]  /*5800*/  UIADD3 UR6, UPT, UPT, UR6, 0x1, URZ ;  /* 0x0000000106067890 */ /* 0x000fe4000fffe0ff */
[----:B------:R-:W-:Y:S02]  /*5810*/  @!UP0 UIADD3 UR10, UPT, UPT, UR22, 0x20, URZ ;  /* 0x00000020160a8890 */ /* 0x000fe4000fffe0ff */
[----:B------:R-:W-:Y:S01]  /*5820*/  @!UP0 UIADD3 UR8, UPT, UPT, UR5, 0x200, URZ ;  /* 0x0000020005088890 */ /* 0x000fe2000fffe0ff */
[----:B------:R-:W-:Y:S01]  /*5830*/  @!P2 R2UR UR5, R0 ;  /* 0x000000000005a2ca */ /* 0x000fe200000e0000 */
[----:B------:R-:W-:Y:S02]  /*5840*/  UISETP.NE.AND UP0, UPT, UR6, 0x3, UPT ;  /* 0x000000030600788c */ /* 0x000fe4000bf05270 */
[----:B------:R-:W-:Y:S02]  /*5850*/  UIADD3 UR22, UPT, UPT, UR15, UR43, URZ ;  /* 0x0000002b0f167290 */ /* 0x000fe4000fffe0ff */
[----:B------:R-:W-:Y:S01]  /*5860*/  USEL UR23, UR6, URZ, UP0 ;  /* 0x000000ff06177287 */ /* 0x000fe20008000000 */
[----:B------:R-:W-:Y:S02]  /*5870*/  @!P2 R2UR UR6, R9 ;  /* 0x000000000906a2ca */ /* 0x000fe400000e0000 */
[----:B------:R-:W-:Y:S02]  /*5880*/  PLOP3.LUT P0, PT, PT, PT, UP0, 0x80, 0x8 ;  /* 0x000000000008781c */ /* 0x000fe40003f0f008 */
[----:B------:R-:W-:Y:S02]  /*5890*/  VOTEU.ALL UP0, P2 ;  /* 0x0000000000ff7886 */ /* 0x000fe40001000000 */
[----:B------:R-:W-:Y:S01]  /*58a0*/  SEL R9, RZ, 0x1, P0 ;  /* 0x00000001ff097807 */ /* 0x000fe20000000000 */
[----:B------:R-:W-:Y:S01]  /*58b0*/  IMAD.U32 R15, RZ, RZ, UR5 ;  /* 0x00000005ff0f7e24 */ /* 0x000fe2000f8e00ff */
[----:B------:R-:W-:Y:S01]  /*58c0*/  UIADD3 UR5, UPT, UPT, UR4, 0x80, URZ ;  /* 0x0000008004057890 */ /* 0x000fe2000fffe0ff */
[----:B------:R-:W-:Y:S02]  /*58d0*/  LOP3.LUT P0, RZ, R6, 0x1, RZ, 0xc0, !PT ;  /* 0x0000000106ff7812 */ /* 0x000fe4000780c0ff */
[----:B------:R-:W-:Y:S02]  /*58e0*/  LOP3.LUT R12, R12, R9, RZ, 0x3c, !PT ;  /* 0x000000090c0c7212 */ /* 0x000fe400078e3cff */
[----:B------:R-:W-:Y:S01]  /*58f0*/  IMAD.U32 R14, RZ, RZ, UR6 ;  /* 0x00000006ff0e7e24 */ /* 0x000fe2000f8e00ff */
[----:B------:R-:W-:Y:S01]  /*5900*/  @!P2 R2UR UR7, R15 ;  /* 0x000000000f07a2ca */ /* 0x000fe200000e0000 */
[----:B------:R-:W-:Y:S01]  /*5910*/  @!UP0 UMOV UR9, UR5 ;  /* 0x0000000500098c82 */ /* 0x000fe20008000000 */
[----:B--2---:R-:W-:Y:S02]  /*5920*/  UPRMT UR5, UR28, 0x654, UR5 ;  /* 0x000006541c057896 */ /* 0x004fe40008000005 */
[----:B------:R-:W-:Y:S01]  /*5930*/  @!P2 R2UR UR6, R14 ;  /* 0x000000000e06a2ca */ /* 0x000fe200000e0000 */
[----:B------:R-:W-:Y:S11]  /*5940*/  UIADD3 UR28, UPT, UPT, UR16, UR42, URZ ;  /* 0x0000002a101c7290 */ /* 0x000ff6000fffe0ff */
[----:B------:R-:W-:Y:S01]  /*5950*/  @!UPT UIADD3 URZ, UPT, UPT, URZ, URZ, URZ ;  /* 0x000000fffffff290 */ /* 0x000fe2000fffe0ff */
[----:B------:R1:W-:Y:S01]  /*5960*/  @!UP0 UTMALDG.5D [UR8], [UR6], desc[UR20] ;  /* 0x00001408060085b4 */ /* 0x0003e20008021000 */
[----:B------:R1:W-:Y:S01]  /*5970*/  @!P2 SYNCS.ARRIVE.TRANS64.RED.A0TR RZ, [UR4+0x80], R8 ;  /* 0x00008008ffffa9a7 */ /* 0x0003e20008300404 */
[----:B------:R-:W-:Y:S01]  /*5980*/  SYNCS.ARRIVE.TRANS64.RED.A1T0 RZ, [UR5], RZ ;  /* 0x000000ffffff79a7 */ /* 0x000fe20008100405 */
[----:B------:R-:W-:Y:S05]  /*5990*/  @P0 BRA `(.L_x_72) ;  /* 0xffffffec00f80947 */ /* 0x000fea000383ffff */
[----:B------:R-:W-:Y:S01]  /*59a0*/  UIADD3 UR5, UPT, UPT, UR24, 0x98, URZ ;  /* 0x0000009818057890 */ /* 0x000fe2000fffe0ff */
[----:B------:R-:W-:-:S03]  /*59b0*/  SHF.L.U32 R3, R12, 0x1f, RZ ;  /* 0x0000001f0c037819 */ /* 0x000fc600000006ff */
[----:B------:R-:W-:-:S09]  /*59c0*/  ULEA UR4, UR23, UR5, 0x3 ;  /* 0x0000000517047291 */ /* 0x000fd2000f8e18ff */
[----:B------:R-:W2:Y:S02]  /*59d0*/  SYNCS.PHASECHK.TRANS64.TRYWAIT P0, [UR4], R3 ;  /* 0x00000003ff0075a7 */ /* 0x000ea40008001104 */
[----:B--2---:R-:W-:Y:S05]  /*59e0*/  @!P0 BRA `(.L_x_73) ;  /* 0x0000003c00488947 */ /* 0x004fea0003800000 */
.L_x_150:
[----:B------:R-:W-:-:S04]  /*59f0*/  UIADD3 UR4, UPT, UPT, UR23, 0x1, URZ ;  /* 0x0000000117047890 */ /* 0x000fc8000fffe0ff */
[----:B------:R-:W-:-:S04]  /*5a00*/  UISETP.NE.AND UP0, UPT, UR4, 0x3, UPT ;  /* 0x000000030400788c */ /* 0x000fc8000bf05270 */
[----:B------:R-:W-:Y:S02]  /*5a10*/  USEL UR4, UR4, URZ, UP0 ;  /* 0x000000ff04047287 */ /* 0x000fe40008000000 */
[----:B------:R-:W-:-:S04]  /*5a20*/  PLOP3.LUT P0, PT, PT, PT, UP0, 0x80, 0x8 ;  /* 0x000000000008781c */ /* 0x000fc80003f0f008 */
[----:B--2---:R-:W-:Y:S01]  /*5a30*/  SEL R3, RZ, 0x1, P0 ;  /* 0x00000001ff037807 */ /* 0x004fe20000000000 */
[----:B------:R-:W-:-:S03]  /*5a40*/  IMAD.U32 R0, RZ, RZ, UR4 ;  /* 0x00000004ff007e24 */ /* 0x000fc6000f8e00ff */
[----:B------:R-:W-:Y:S02]  /*5a50*/  LOP3.LUT R12, R12, R3, RZ, 0x3c, !PT ;  /* 0x000000030c0c7212 */ /* 0x000fe400078e3cff */
[C---:B------:R-:W-:Y:S01]  /*5a60*/  LEA R2, R0.reuse, UR5, 0x3 ;  /* 0x0000000500027c11 */ /* 0x040fe2000f8e18ff */
[----:B------:R-:W-:Y:S01]  /*5a70*/  VIADD R0, R0, 0x1 ;  /* 0x0000000100007836 */ /* 0x000fe20000000000 */
[----:B------:R-:W-:-:S04]  /*5a80*/  SHF.L.U32 R3, R12, 0x1f, RZ ;  /* 0x0000001f0c037819 */ /* 0x000fc800000006ff */
[----:B------:R-:W2:Y:S01]  /*5a90*/  SYNCS.PHASECHK.TRANS64.TRYWAIT P1, [R2+URZ], R3 ;  /* 0x00000003020075a7 */ /* 0x000ea200080211ff */
[----:B------:R-:W-:-:S04]  /*5aa0*/  ISETP.NE.AND P0, PT, R0, 0x3, PT ;  /* 0x000000030000780c */ /* 0x000fc80003f05270 */
[----:B------:R-:W-:Y:S02]  /*5ab0*/  SEL R5, RZ, 0x1, P0 ;  /* 0x00000001ff057807 */ /* 0x000fe40000000000 */
[----:B------:R-:W-:Y:S02]  /*5ac0*/  SEL R0, R0, RZ, P0 ;  /* 0x000000ff00007207 */ /* 0x000fe40000000000 */
[----:B------:R-:W-:Y:S01]  /*5ad0*/  LOP3.LUT R5, R12, R5, RZ, 0x3c, !PT ;  /* 0x000000050c057212 */ /* 0x000fe200078e3cff */
[----:B--2---:R-:W-:Y:S06]  /*5ae0*/  @!P1 BRA `(.L_x_74) ;  /* 0x0000003c00209947 */ /* 0x004fec0003800000 */
.L_x_151:
[----:B------:R-:W-:Y:S02]  /*5af0*/  LEA R0, R0, UR5, 0x3 ;  /* 0x0000000500007c11 */ /* 0x000fe4000f8e18ff */
[----:B------:R-:W-:-:S07]  /*5b00*/  SHF.L.U32 R5, R5, 0x1f, RZ ;  /* 0x0000001f05057819 */ /* 0x000fce00000006ff */
.L_x_75:
[----:B---3--:R3:W4:Y:S02]  /*5b10*/  SYNCS.PHASECHK.TRANS64.TRYWAIT P0, [R0+URZ], R5 ;  /* 0x00000005000075a7 */ /* 0x00872400080011ff */
[----:B----4-:R-:W-:Y:S05]  /*5b20*/  @!P0 NANOSLEEP.SYNCS 0x989680 ;  /* 0x009896800000895d */ /* 0x010fea0003900000 */
[----:B------:R-:W4:Y:S02]  /*5b30*/  @!P0 SYNCS.PHASECHK.TRANS64 P0, [R0+URZ], R5 ;  /* 0x00000005000085a7 */ /* 0x000f2400080010ff */
[----:B-1--4-:R-:W-:Y:S05]  /*5b40*/  @P0 EXIT ;  /* 0x000000000000094d */ /* 0x012fea0003800000 */
[----:B------:R-:W-:Y:S05]  /*5b50*/  BRA `(.L_x_75) ;  /* 0xfffffffc00ec7947 */ /* 0x000fea000383ffff */
.L_x_63:
[----:B------:R-:W-:-:S06]  /*5b60*/  UISETP.GE.AND UP0, UPT, UR15, 0x4, UPT ;  /* 0x000000040f00788c */ /* 0x000fcc000bf06270 */
[----:B------:R-:W-:-:S13]  /*5b70*/  PLOP3.LUT P0, PT, PT, PT, UP0, 0x80, 0x8 ;  /* 0x000000000008781c */ /* 0x000fda0003f0f008 */
[----:B-1----:R-:W-:Y:S05]  /*5b80*/  @!P0 EXIT ;  /* 0x000000000000894d */ /* 0x002fea0003800000 */
[----:B------:R-:W1:Y:S08]  /*5b90*/  S2UR UR4, SR_CgaCtaId ;  /* 0x00000000000479c3 */ /* 0x000e700000008800 */
[----:B------:R-:W-:Y:S01]  /*5ba0*/  BAR.SYNC.DEFER_BLOCKING 0x6, 0xa0 ;  /* 0x0182800000007b1d */ /* 0x000fe20000010000 */
[C---:B------:R-:W-:Y:S01]  /*5bb0*/  IMAD.SHL.U32 R0, R99.reuse, 0x20, RZ ;  /* 0x0000002063007824 */ /* 0x040fe200078e00ff */
[C---:B------:R-:W-:Y:S01]  /*5bc0*/  LOP3.LUT R100, R99.reuse, 0x2, RZ, 0xc0, !PT ;  /* 0x0000000263647812 */ /* 0x040fe200078ec0ff */
[C---:B------:R-:W-:Y:S01]  /*5bd0*/  IMAD.SHL.U32 R103, R99.reuse, 0x4, RZ ;  /* 0x0000000463677824 */ /* 0x040fe200078e00ff */
[C---:B------:R-:W-:Y:S01]  /*5be0*/  LOP3.LUT R93, R99.reuse, 0x60, RZ, 0xc0, !PT ;  /* 0x00000060635d7812 */ /* 0x040fe200078ec0ff */
[----:B------:R-:W-:Y:S01]  /*5bf0*/  IMAD.U32 R37, R99, 0x10000, RZ ;  /* 0x0001000063257824 */ /* 0x000fe200078e00ff */
[----:B------:R-:W-:-:S02]  /*5c00*/  UMOV UR51, 0x400 ;  /* 0x0000040000337882 */ /* 0x000fc40000000000 */
[----:B------:R-:W2:Y:S01]  /*5c10*/  LDC.64 R76, c[0x0][0x988] ;  /* 0x00026200ff4c7b82 */ /* 0x000ea20000000a00 */
[----:B------:R-:W3:Y:S01]  /*5c20*/  LDCU.64 UR6, c[0x0][0x988] ;  /* 0x00013100ff0677ac */ /* 0x000ee20008000a00 */
[----:B------:R-:W-:Y:S01]  /*5c30*/  LOP3.LUT R6, R0, 0xc0, RZ, 0xc0, !PT ;  /* 0x000000c000067812 */ /* 0x000fe200078ec0ff */
[----:B------:R-:W-:Y:S01]  /*5c40*/  HFMA2 R92, -RZ, RZ, 0, 5.9604644775390625e-08 ;  /* 0x00000001ff5c7431 */ /* 0x000fe200000001ff */
[----:B------:R-:W-:Y:S01]  /*5c50*/  LOP3.LUT R99, R99, 0x4, RZ, 0xc0, !PT ;  /* 0x0000000463637812 */ /* 0x000fe200078ec0ff */
[----:B------:R-:W-:Y:S01]  /*5c60*/  USHF.R.S32.HI UR53, URZ, 0x1f, UR5 ;  /* 0x0000001fff357899 */ /* 0x000fe20008011405 */
[----:B------:R-:W-:Y:S01]  /*5c70*/  LOP3.LUT R103, R6, 0x18, R103, 0xf8, !PT ;  /* 0x0000001806677812 */ /* 0x000fe200078ef867 */
[----:B------:R-:W-:Y:S01]  /*5c80*/  IMAD.MOV.U32 R36, RZ, RZ, RZ ;  /* 0x000000ffff247224 */ /* 0x000fe200078e00ff */
[----:B------:R-:W4:Y:S01]  /*5c90*/  LDC.64 R78, c[0x0][0x990] ;  /* 0x00026400ff4e7b82 */ /* 0x000f220000000a00 */
[----:B------:R-:W-:Y:S01]  /*5ca0*/  IADD3 R102, PT, PT, -R99, 0x2, RZ ;  /* 0x0000000263667810 */ /* 0x000fe20007ffe1ff */
[----:B------:R-:W-:Y:S01]  /*5cb0*/  ULEA.HI UR53, UR53, UR5, URZ, 0x6 ;  /* 0x0000000535357291 */ /* 0x000fe2000f8f30ff */
[----:B------:R-:W-:-:S02]  /*5cc0*/  LOP3.LUT R103, R103, 0xf20, R0, 0xf8, !PT ;  /* 0x00000f2067677812 */ /* 0x000fc400078ef800 */
[----:B------:R-:W-:Y:S01]  /*5cd0*/  CS2R R90, SRZ ;  /* 0x00000000005a7805 */ /* 0x000fe2000001ff00 */
[----:B------:R-:W-:Y:S01]  /*5ce0*/  IMAD.MOV.U32 R46, RZ, RZ, RZ ;  /* 0x000000ffff2e7224 */ /* 0x000fe200078e00ff */
[----:B------:R-:W-:Y:S01]  /*5cf0*/  LOP3.LUT R37, R37, 0x600000, RZ, 0xc0, !PT ;  /* 0x0060000025257812 */ /* 0x000fe200078ec0ff */
[----:B------:R-:W-:Y:S01]  /*5d00*/  IMAD.MOV R99, RZ, RZ, -R99 ;  /* 0x000000ffff637224 */ /* 0x000fe200078e0a63 */
[----:B-1----:R-:W-:Y:S01]  /*5d10*/  ULEA UR51, UR4, UR51, 0x18 ;  /* 0x0000003304337291 */ /* 0x002fe2000f8ec0ff */
[----:B------:R-:W-:Y:S01]  /*5d20*/  IADD3 R100, PT, PT, -R100, RZ, RZ ;  /* 0x000000ff64647210 */ /* 0x000fe20007ffe1ff */
[----:B------:R-:W-:Y:S01]  /*5d30*/  IMAD.SHL.U32 R102, R102, 0x10, RZ ;  /* 0x0000001066667824 */ /* 0x000fe200078e00ff */
[----:B------:R-:W1:Y:S01]  /*5d40*/  LDCU UR61, c[0x0][0x370] ;  /* 0x00006e00ff3d77ac */ /* 0x000e620008000800 */
[----:B---3--:R-:W-:Y:S02]  /*5d50*/  IMAD.U32 R97, RZ, RZ, UR6 ;  /* 0x00000006ff617e24 */ /* 0x008fe4000f8e00ff */
[----:B------:R-:W-:Y:S01]  /*5d60*/  IMAD.U32 R96, RZ, RZ, UR7 ;  /* 0x00000007ff607e24 */ /* 0x000fe2000f8e00ff */
[----:B------:R-:W-:-:S02]  /*5d70*/  UIADD3 UR4, UPT, UPT, UR51, 0x200, URZ ;  /* 0x0000020033047890 */ /* 0x000fc4000fffe0ff */
[----:B------:R-:W3:Y:S01]  /*5d80*/  LDS R2, [UR51+0x110] ;  /* 0x00011033ff027984 */ /* 0x000ee20008000800 */
[----:B------:R-:W1:Y:S03]  /*5d90*/  LDCU UR48, c[0x0][0xc0c] ;  /* 0x00018180ff3077ac */ /* 0x000e660008000800 */
[----:B------:R-:W-:Y:S01]  /*5da0*/  IMAD.U32 R0, RZ, RZ, UR4 ;  /* 0x00000004ff007e24 */ /* 0x000fe2000f8e00ff */
[----:B------:R-:W-:Y:S01]  /*5db0*/  LEA R103, R103, UR4, 0x1 ;  /* 0x0000000467677c11 */ /* 0x000fe2000f8e08ff */
[----:B------:R-:W1:Y:S01]  /*5dc0*/  LDCU UR38, c[0x0][0xc30] ;  /* 0x00018600ff2677ac */ /* 0x000e620008000800 */
[----:B------:R-:W1:Y:S01]  /*5dd0*/  LDCU.64 UR46, c[0x0][0xc28] ;  /* 0x00018500ff2e77ac */ /* 0x000e620008000a00 */
[----:B------:R-:W1:Y:S01]  /*5de0*/  LDCU.64 UR62, c[0x0][0x9b0] ;  /* 0x00013600ff3e77ac */ /* 0x000e620008000a00 */
[----:B------:R-:W1:Y:S01]  /*5df0*/  LDCU.128 UR56, c[0x0][0xc10] ;  /* 0x00018200ff3877ac */ /* 0x000e620008000c00 */
[----:B------:R-:W1:Y:S01]  /*5e00*/  LDCU UR60, c[0x0][0x374] ;  /* 0x00006e80ff3c77ac */ /* 0x000e620008000800 */
[----:B------:R-:W-:Y:S01]  /*5e10*/  USHF.R.S32.HI UR53, URZ, 0x6, UR53 ;  /* 0x00000006ff357899 */ /* 0x000fe20008011435 */
[----:B------:R-:W-:Y:S01]  /*5e20*/  UMOV UR54, URZ ;  /* 0x000000ff00367c82 */ /* 0x000fe20008000000 */
[----:B------:R-:W-:Y:S01]  /*5e30*/  UMOV UR55, URZ ;  /* 0x000000ff00377c82 */ /* 0x000fe20008000000 */
[C---:B---3--:R-:W-:Y:S01]  /*5e40*/  VIADD R3, R2.reuse, 0x40 ;  /* 0x0000004002037836 */ /* 0x048fe20000000000 */
[----:B------:R-:W-:-:S04]  /*5e50*/  LOP3.LUT R2, R2, 0xffff, RZ, 0xc0, !PT ;  /* 0x0000ffff02027812 */ /* 0x000fc800078ec0ff */
[----:B------:R-:W-:-:S05]  /*5e60*/  LOP3.LUT R3, R3, 0xffff, RZ, 0xc0, !PT ;  /* 0x0000ffff03037812 */ /* 0x000fca00078ec0ff */
[----:B-12-4-:R3:W-:Y:S02]  /*5e70*/  STL.64 [R1], R2 ;  /* 0x0000000201007387 */ /* 0x0167e40000100a00 */
.L_x_106:
[----:B---3--:R-:W-:Y:S04]  /*5e80*/  SHF.L.U32 R3, R90, 0x1f, RZ ;  /* 0x0000001f5a037819 */ /* 0x008fe800000006ff */
[----:B-1----:R-:W1:Y:S02]  /*5e90*/  SYNCS.PHASECHK.TRANS64.TRYWAIT P0, [UR51+0xc0], R3 ;  /* 0x0000c003ff0075a7 */ /* 0x002e640008001133 */
[----:B-1----:R-:W-:Y:S05]  /*5ea0*/  @!P0 BRA `(.L_x_76) ;  /* 0x0000003800448947 */ /* 0x002fea0003800000 */
.L_x_153:
[----:B------:R-:W2:Y:S01]  /*5eb0*/  LDS.128 R80, [UR51+0x100] ;  /* 0x00010033ff507984 */ /* 0x000ea20008000c00 */
[----:B------:R-:W-:Y:S02]  /*5ec0*/  UIADD3 UR4, UPT, UPT, UR51, 0xc8, URZ ;  /* 0x000000c833047890 */ /* 0x000fe4000fffe0ff */
[----:B------:R-:W-:Y:S02]  /*5ed0*/  UISETP.GE.AND UP1, UPT, UR39, 0x1, UPT ;  /* 0x000000012700788c */ /* 0x000fe4000bf26270 */
[----:B------:R-:W-:Y:S01]  /*5ee0*/  UPRMT UR4, URZ, 0x654, UR4 ;  /* 0x00000654ff047896 */ /* 0x000fe20008000004 */
[----:B------:R-:W-:Y:S01]  /*5ef0*/  @!PT LDS RZ, [RZ] ;  /* 0x00000000fffff984 */ /* 0x000fe20000000800 */
[----:B------:R-:W-:Y:S01]  /*5f00*/  @!PT LDS RZ, [RZ] ;  /* 0x00000000fffff984 */ /* 0x000fe20000000800 */
[----:B------:R-:W-:Y:S01]  /*5f10*/  @!PT LDS RZ, [RZ] ;  /* 0x00000000fffff984 */ /* 0x000fe20000000800 */
[----:B------:R-:W-:Y:S01]  /*5f20*/  @!PT LDS RZ, [RZ] ;  /* 0x00000000fffff984 */ /* 0x000fe20000000800 */
[----:B------:R3:W-:Y:S06]  /*5f30*/  MEMBAR.ALL.CTA ;  /* 0x0000000000007992 */ /* 0x0007ec0000008000 */
[----:B---3--:R-:W3:Y:S02]  /*5f40*/  FENCE.VIEW.ASYNC.S ;  /* 0x00000000000073c6 */ /* 0x008ee40000000000 */
[----:B---3--:R-:W-:Y:S01]  /*5f50*/  SYNCS.ARRIVE.TRANS64.RED.A1T0 RZ, [UR4], RZ ;  /* 0x000000ffffff79a7 */ /* 0x008fe20008100404 */
[----:B--2---:R-:W-:Y:S11]  /*5f60*/  LOP3.LUT P0, RZ, R82, 0x1, RZ, 0xc0, !PT ;  /* 0x0000000152ff7812 */ /* 0x004ff6000780c0ff */
[----:B------:R-:W-:Y:S02]  /*5f70*/  @!UPT UIADD3 URZ, UPT, UPT, URZ, URZ, URZ ;  /* 0x000000fffffff290 */ /* 0x000fe4000fffe0ff */
[----:B------:R-:W-:Y:S01]  /*5f80*/  VOTEU.ANY UP0, P0 ;  /* 0x0000000000ff7886 */ /* 0x000fe20000000100 */
[----:B------:R-:W-:Y:S11]  /*5f90*/  PLOP3.LUT P0, PT, PT, PT, UP0, 0x80, 0x8 ;  /* 0x000000000008781c */ /* 0x000ff60003f0f008 */
[----:B------:R-:W-:Y:S02]  /*5fa0*/  @!UPT UIADD3 URZ, UPT, UPT, URZ, URZ, URZ ;  /* 0x000000fffffff290 */ /* 0x000fe4000fffe0ff */
[----:B------:R-:W-:Y:S02]  /*5fb0*/  @P0 MOV R2, R80 ;  /* 0x0000005000020202 */ /* 0x000fe40000000f00 */
[----:B-1----:R-:W-:Y:S02]  /*5fc0*/  @P0 LOP3.LUT R0, R81, 0xffff, RZ, 0xc0, !PT ;  /* 0x0000ffff51000812 */ /* 0x002fe400078ec0ff */
[----:B------:R-:W-:Y:S02]  /*5fd0*/  @P0 R2UR UR6, R2 ;  /* 0x00000000020602ca */ /* 0x000fe400000e0000 */
[----:B------:R-:W-:Y:S01]  /*5fe0*/  @P0 R2UR UR5, R0 ;  /* 0x00000000000502ca */ /* 0x000fe200000e0000 */
[----:B------:R-:W-:Y:S05]  /*5ff0*/  IMAD.U32 R0, RZ, RZ, UR53 ;  /* 0x00000035ff007e24 */ /* 0x000fea000f8e00ff */
[----:B------:R-:W-:Y:S05]  /*6000*/  IABS R2, R0 ;  /* 0x0000000000027213 */ /* 0x000fea0000000000 */
[----:B------:R-:W-:Y:S02]  /*6010*/  @UP0 UMOV UR37, UR6 ;  /* 0x0000000600250c82 */ /* 0x000fe40008000000 */
[----:B------:R-:W-:Y:S01]  /*6020*/  @UP0 UMOV UR36, UR5 ;  /* 0x0000000500240c82 */ /* 0x000fe20008000000 */
[----:B------:R-:W-:Y:S05]  /*6030*/  BRA.U !UP1, `(.L_x_77) ;  /* 0x0000000109cc7547 */ /* 0x000fea000b800000 */
[----:B------:R-:W1:Y:S01]  /*6040*/  LDCU UR9, c[0x0][0xc20] ;  /* 0x00018400ff0977ac */ /* 0x000e620008000800 */
[----:B------:R-:W-:Y:S02]  /*6050*/  UIMAD.WIDE.U32 UR4, UR60, UR59, URZ ;  /* 0x0000003b3c0472a5 */ /* 0x000fe4000f8e00ff */
[----:B------:R-:W-:Y:S02]  /*6060*/  UIMAD.WIDE.U32 UR6, UR61, UR56, URZ ;  /* 0x000000383d0672a5 */ /* 0x000fe4000f8e00ff */
[----:B------:R-:W-:Y:S02]  /*6070*/  UIMAD.WIDE.U32 UR10, UR36, UR59, URZ ;  /* 0x0000003b240a72a5 */ /* 0x000fe4000f8e00ff */
[----:B------:R-:W-:Y:S02]  /*6080*/  UISETP.NE.AND UP0, UPT, UR58, 0x1, UPT ;  /* 0x000000013a00788c */ /* 0x000fe4000bf05270 */
[----:B------:R-:W-:Y:S02]  /*6090*/  UISETP.NE.AND UP1, UPT, UR48, 0x1, UPT ;  /* 0x000000013000788c */ /* 0x000fe4000bf25270 */
[----:B------:R-:W-:Y:S02]  /*60a0*/  UISETP.NE.AND UP2, UPT, UR39, 0x1, UPT ;  /* 0x000000012700788c */ /* 0x000fe4000bf45270 */
[----:B------:R-:W-:Y:S01]  /*60b0*/  UIMAD.WIDE.U32 UR12, UR37, UR56, URZ ;  /* 0x00000038250c72a5 */ /* 0x000fe2000f8e00ff */
[----:B------:R-:W-:Y:S01]  /*60c0*/  UMOV UR4, UR5 ;  /* 0x0000000500047c82 */ /* 0x000fe20008000000 */
[----:B------:R-:W-:Y:S01]  /*60d0*/  UMOV UR6, UR11 ;  /* 0x0000000b00067c82 */ /* 0x000fe20008000000 */
[----:B-1----:R-:W-:Y:S03]  /*60e0*/  USHF.R.U32.HI UR8, URZ, UR9, UR4 ;  /* 0x00000009ff087299 */ /* 0x002fe60008011604 */
[----:B------:R-:W-:Y:S02]  /*60f0*/  UMOV UR4, UR7 ;  /* 0x0000000700047c82 */ /* 0x000fe40008000000 */
[----:B------:R-:W-:Y:S02]  /*6100*/  USHF.R.U32.HI UR5, URZ, UR57, UR4 ;  /* 0x00000039ff057299 */ /* 0x000fe40008011604 */
[----:B------:R-:W-:Y:S02]  /*6110*/  USEL UR4, UR60, UR8, !UP0 ;  /* 0x000000083c047287 */ /* 0x000fe4000c000000 */
[----:B------:R-:W-:Y:S02]  /*6120*/  USHF.R.U32.HI UR8, URZ, UR9, UR6 ;  /* 0x00000009ff087299 */ /* 0x000fe40008011606 */
[----:B------:R-:W-:Y:S02]  /*6130*/  UIMAD.WIDE.U32 UR6, UR4, UR46, URZ ;  /* 0x0000002e040672a5 */ /* 0x000fe4000f8e00ff */
[----:B------:R-:W-:Y:S02]  /*6140*/  USEL UR9, UR61, UR5, !UP1 ;  /* 0x000000053d097287 */ /* 0x000fe4000c800000 */
[----:B------:R-:W-:Y:S02]  /*6150*/  USEL UR8, UR36, UR8, !UP0 ;  /* 0x0000000824087287 */ /* 0x000fe4000c000000 */
[----:B------:R-:W-:Y:S01]  /*6160*/  UIMAD.WIDE.U32 UR10, UR9, UR46, URZ ;  /* 0x0000002e090a72a5 */ /* 0x000fe2000f8e00ff */
[----:B------:R-:W-:Y:S01]  /*6170*/  UMOV UR6, UR7 ;  /* 0x0000000700067c82 */ /* 0x000fe20008000000 */
[----:B------:R-:W-:Y:S01]  /*6180*/  UMOV UR5, UR13 ;  /* 0x0000000d00057c82 */ /* 0x000fe20008000000 */
[----:B------:R-:W-:Y:S02]  /*6190*/  @UP2 USHF.R.U32.HI UR4, URZ, UR47, UR6 ;  /* 0x0000002fff042299 */ /* 0x000fe40008011606 */
[----:B------:R-:W-:Y:S02]  /*61a0*/  USHF.R.U32.HI UR5, URZ, UR57, UR5 ;  /* 0x00000039ff057299 */ /* 0x000fe40008011605 */
[----:B------:R-:W-:Y:S02]  /*61b0*/  UIMAD UR4, UR39, UR4, URZ ;  /* 0x00000004270472a4 */ /* 0x000fe4000f8e02ff */
[----:B------:R-:W-:Y:S02]  /*61c0*/  USEL UR5, UR37, UR5, !UP1 ;  /* 0x0000000525057287 */ /* 0x000fe4000c800000 */
[----:B------:R-:W-:Y:S01]  /*61d0*/  UISETP.GE.AND UP0, UPT, UR8, UR4, UPT ;  /* 0x000000040800728c */ /* 0x000fe2000bf06270 */
[----:B------:R-:W-:Y:S01]  /*61e0*/  UMOV UR6, UR11 ;  /* 0x0000000b00067c82 */ /* 0x000fe20008000000 */
[----:B------:R-:W-:Y:S02]  /*61f0*/  UIMAD.WIDE.U32 UR10, UR8, UR46, URZ ;  /* 0x0000002e080a72a5 */ /* 0x000fe4000f8e00ff */
[----:B------:R-:W-:Y:S04]  /*6200*/  @UP2 USHF.R.U32.HI UR9, URZ, UR47, UR6 ;  /* 0x0000002fff092299 */ /* 0x000fe80008011606 */
[----:B------:R-:W-:Y:S01]  /*6210*/  UIMAD UR6, UR39, UR9, URZ ;  /* 0x00000009270672a4 */ /* 0x000fe2000f8e02ff */
[----:B------:R-:W-:Y:S03]  /*6220*/  UMOV UR4, UR11 ;  /* 0x0000000b00047c82 */ /* 0x000fe60008000000 */
[----:B------:R-:W-:Y:S02]  /*6230*/  UISETP.GE.OR UP0, UPT, UR5, UR6, UP0 ;  /* 0x000000060500728c */ /* 0x000fe40008706670 */
[----:B------:R-:W-:Y:S02]  /*6240*/  USHF.R.U32.HI UR4, URZ, UR47, UR4 ;  /* 0x0000002fff047299 */ /* 0x000fe40008011604 */
[----:B------:R-:W-:Y:S02]  /*6250*/  UIMAD.WIDE.U32 UR6, UR5, UR46, URZ ;  /* 0x0000002e050672a5 */ /* 0x000fe4000f8e00ff */
[----:B------:R-:W-:Y:S02]  /*6260*/  USEL UR11, UR8, UR4, !UP2 ;  /* 0x00000004080b7287 */ /* 0x000fe4000d000000 */
[----:B------:R-:W-:Y:S02]  /*6270*/  UIADD3 UR6, UPT, UPT, -UR5, URZ, URZ ;  /* 0x000000ff05067290 */ /* 0x000fe4000fffe1ff */
[----:B------:R-:W-:Y:S02]  /*6280*/  UIADD3 UR10, UPT, UPT, -UR11, URZ, URZ ;  /* 0x000000ff0b0a7290 */ /* 0x000fe4000fffe1ff */
[----:B------:R-:W-:Y:S02]  /*6290*/  UIMAD UR6, UR48, UR6, UR37 ;  /* 0x00000006300672a4 */ /* 0x000fe4000f8e0225 */
[----:B------:R-:W-:Y:S01]  /*62a0*/  UIMAD UR10, UR39, UR10, UR8 ;  /* 0x0000000a270a72a4 */ /* 0x000fe2000f8e0208 */
[----:B------:R-:W-:Y:S01]  /*62b0*/  @!UP0 UMOV UR4, UR7 ;  /* 0x0000000700048c82 */ /* 0x000fe20008000000 */
[----:B------:R-:W-:Y:S02]  /*62c0*/  UIADD3 UR7, UPT, UPT, -UR8, URZ, URZ ;  /* 0x000000ff08077290 */ /* 0x000fe4000fffe1ff */
[----:B------:R-:W-:Y:S04]  /*62d0*/  @!UP0 USHF.R.U32.HI UR4, URZ, UR47, UR4 ;  /* 0x0000002fff048299 */ /* 0x000fe80008011604 */
[----:B------:R-:W-:Y:S04]  /*62e0*/  @!UP0 USEL UR4, UR5, UR4, !UP2 ;  /* 0x0000000405048287 */ /* 0x000fe8000d000000 */
[----:B------:R-:W-:Y:S02]  /*62f0*/  @!UP0 UIMAD UR9, UR9, UR10, UR4 ;  /* 0x0000000a090982a4 */ /* 0x000fe4000f8e0204 */
[----:B------:R-:W-:Y:S02]  /*6300*/  @!UP0 UIADD3 UR10, UPT, UPT, UR11, -UR4, URZ ;  /* 0x800000040b0a8290 */ /* 0x000fe4000fffe0ff */
[----:B------:R-:W-:Y:S02]  /*6310*/  UIMAD UR4, UR58, UR7, UR36 ;  /* 0x000000073a0472a4 */ /* 0x000fe4000f8e0224 */
[----:B------:R-:W-:Y:S03]  /*6320*/  @!UP0 UIMAD UR8, UR10, UR39, UR5 ;  /* 0x000000270a0882a4 */ /* 0x000fe6000f8e0205 */
[----:B------:R-:W-:Y:S02]  /*6330*/  @!UP0 UMOV UR5, UR9 ;  /* 0x0000000900058c82 */ /* 0x000fe40008000000 */
[----:B------:R-:W-:Y:S02]  /*6340*/  UIMAD UR37, UR5, UR48, UR6 ;  /* 0x00000030052572a4 */ /* 0x000fe4000f8e0206 */
[----:B------:R-:W-:Y:S11]  /*6350*/  UIMAD UR36, UR8, UR58, UR4 ;  /* 0x0000003a082472a4 */ /* 0x000ff6000f8e0204 */
[----:B------:R-:W-:Y:S01]  /*6360*/  @!UPT UIADD3 URZ, UPT, UPT, URZ, URZ, URZ ;  /* 0x000000fffffff290 */ /* 0x000fe2000fffe0ff */
.L_x_77:
[----:B------:R-:W1:Y:S01]  /*6370*/  LDCU UR17, c[0x0][0x388] ;  /* 0x00007100ff1177ac */ /* 0x000e620008000800 */
[----:B------:R-:W-:Y:S01]  /*6380*/  R2UR UR6, R2 ;  /* 0x00000000020672ca */ /* 0x000fe200000e0000 */
[----:B------:R-:W-:Y:S01]  /*6390*/  IMAD R2, R36, 0x4, R1 ;  /* 0x0000000424027824 */ /* 0x000fe200078e0201 */
[----:B------:R-:W-:Y:S01]  /*63a0*/  IABS R0, R0 ;  /* 0x0000000000007213 */ /* 0x000fe20000000000 */
[----:B------:R-:W2:Y:S01]  /*63b0*/  LDCU UR16, c[0x0][0x38c] ;  /* 0x00007180ff1077ac */ /* 0x000ea20008000800 */
[----:B------:R-:W-:Y:S01]  /*63c0*/  @P0 SHF.R.U32.HI R101, RZ, 0x10, R81 ;  /* 0x00000010ff650819 */ /* 0x000fe20000011651 */
[----:B------:R-:W-:Y:S02]  /*63d0*/  UIADD3 UR11, UPT, UPT, UR51, 0x200, URZ ;  /* 0x00000200330b7890 */ /* 0x000fe4000fffe0ff */
[----:B------:R-:W5:Y:S01]  /*63e0*/  LDL R2, [R2] ;  /* 0x0000000002027983 */ /* 0x000f620000100800 */
[----:B------:R-:W-:Y:S01]  /*63f0*/  USHF.L.U32 UR42, UR28, 0x7, URZ ;  /* 0x000000071c2a7899 */ /* 0x000fe200080006ff */
[----:B------:R-:W-:Y:S04]  /*6400*/  IMAD.MOV R0, RZ, RZ, -R0 ;  /* 0x000000ffff007224 */ /* 0x000fe800078e0a00 */
[----:B------:R-:W3:Y:S10]  /*6410*/  I2F.RP R6, UR6 ;  /* 0x0000000600067d06 */ /* 0x000ef40008209400 */
[----:B---3--:R-:W3:Y:S01]  /*6420*/  MUFU.RCP R3, R6 ;  /* 0x0000000600037308 */ /* 0x008ee20000001000 */
[----:B-1----:R-:W-:Y:S02]  /*6430*/  IMAD.U32 R4, RZ, RZ, UR17 ;  /* 0x00000011ff047e24 */ /* 0x002fe4000f8e00ff */
[----:B---3--:R-:W-:Y:S07]  /*6440*/  VIADD R5, R3, 0xffffffe ;  /* 0x0ffffffe03057836 */ /* 0x008fee0000000000 */
[----:B------:R-:W1:Y:S02]  /*6450*/  F2I.FTZ.U32.TRUNC.NTZ R3, R5 ;  /* 0x0000000500037305 */ /* 0x000e64000021f000 */
[----:B-1----:R-:W-:Y:S02]  /*6460*/  R2UR UR5, R3 ;  /* 0x00000000030572ca */ /* 0x002fe400000e0000 */
[----:B------:R-:W-:Y:S01]  /*6470*/  IABS R3, R4 ;  /* 0x0000000400037213 */ /* 0x000fe20000000000 */
[----:B------:R-:W-:Y:S03]  /*6480*/  IMAD.U32 R4, RZ, RZ, UR22 ;  /* 0x00000016ff047e24 */ /* 0x000fe6000f8e00ff */
[----:B------:R-:W-:Y:S02]  /*6490*/  R2UR UR7, R3 ;  /* 0x00000000030772ca */ /* 0x000fe400000e0000 */
[----:B------:R-:W-:Y:S04]  /*64a0*/  IABS R4, R4 ;  /* 0x0000000400047213 */ /* 0x000fe80000000000 */
[----:B------:R-:W-:Y:S01]  /*64b0*/  R2UR UR9, R4 ;  /* 0x00000000040972ca */ /* 0x000fe200000e0000 */
[----:B------:R-:W-:Y:S04]  /*64c0*/  UIADD3 UR4, UPT, UPT, URZ, -UR5, URZ ;  /* 0x80000005ff047290 */ /* 0x000fe8000fffe0ff */
[----:B------:R-:W-:Y:S02]  /*64d0*/  UIMAD UR8, UR4, UR6, URZ ;  /* 0x00000006040872a4 */ /* 0x000fe4000f8e02ff */
[----:B------:R-:W1:Y:S01]  /*64e0*/  I2F.RP R3, UR7 ;  /* 0x0000000700037d06 */ /* 0x000e620008209400 */
[----:B------:R-:W-:Y:S02]  /*64f0*/  UMOV UR4, URZ ;  /* 0x000000ff00047c82 */ /* 0x000fe40008000000 */
[----:B------:R-:W-:Y:S02]  /*6500*/  UIMAD.WIDE.U32 UR4, UR5, UR8, UR4 ;  /* 0x00000008050472a5 */ /* 0x000fe4000f8e0004 */
[----:B------:R-:W-:Y:S05]  /*6510*/  R2UR UR8, R0 ;  /* 0x00000000000872ca */ /* 0x000fea00000e0000 */
[----:B------:R-:W-:Y:S02]  /*6520*/  UMOV UR4, UR5 ;  /* 0x0000000500047c82 */ /* 0x000fe40008000000 */
[----:B------:R-:W-:Y:S01]  /*6530*/  UIMAD.WIDE.U32 UR4, UR4, UR9, URZ ;  /* 0x00000009040472a5 */ /* 0x000fe2000f8e00ff */
[----:B-1----:R-:W1:Y:S06]  /*6540*/  MUFU.RCP R3, R3 ;  /* 0x0000000300037308 */ /* 0x002e6c0000001000 */
[----:B------:R-:W-:Y:S02]  /*6550*/  UMOV UR43, UR5 ;  /* 0x00000005002b7c82 */ /* 0x000fe40008000000 */
[----:B------:R-:W-:Y:S04]  /*6560*/  UIMAD UR4, UR43, UR8, UR9 ;  /* 0x000000082b0472a4 */ /* 0x000fe8000f8e0209 */
[----:B------:R-:W-:Y:S01]  /*6570*/  UISETP.GT.U32.AND UP0, UPT, UR6, UR4, UPT ;  /* 0x000000040600728c */ /* 0x000fe2000bf04070 */
[----:B-1----:R-:W-:Y:S10]  /*6580*/  IADD3 R4, PT, PT, R3, 0xffffffe, RZ ;  /* 0x0ffffffe03047810 */ /* 0x002ff40007ffe0ff */
[----:B------:R-:W-:Y:S01]  /*6590*/  @!UP0 UIADD3 UR4, UPT, UPT, UR4, -UR6, URZ ;  /* 0x8000000604048290 */ /* 0x000fe2000fffe0ff */
[----:B------:R-:W1:Y:S01]  /*65a0*/  F2I.FTZ.U32.TRUNC.NTZ R0, R4 ;  /* 0x0000000400007305 */ /* 0x000e62000021f000 */
[----:B------:R-:W-:Y:S02]  /*65b0*/  @!UP0 UIADD3 UR43, UPT, UPT, UR43, 0x1, URZ ;  /* 0x000000012b2b8890 */ /* 0x000fe4000fffe0ff */
[----:B------:R-:W-:Y:S02]  /*65c0*/  UISETP.GE.U32.AND UP2, UPT, UR4, UR6, UPT ;  /* 0x000000060400728c */ /* 0x000fe4000bf46070 */
[----:B------:R-:W-:Y:S02]  /*65d0*/  ULOP3.LUT UR4, UR22, UR53, URZ, 0x3c, !UPT ;  /* 0x0000003516047292 */ /* 0x000fe4000f8e3cff */
[----:B------:R-:W-:Y:S02]  /*65e0*/  UISETP.NE.AND UP0, UPT, UR53, URZ, UPT ;  /* 0x000000ff3500728c */ /* 0x000fe4000bf05270 */
[----:B------:R-:W-:Y:S05]  /*65f0*/  UISETP.GE.AND UP1, UPT, UR4, URZ, UPT ;  /* 0x000000ff0400728c */ /* 0x000fea000bf26270 */
[----:B------:R-:W-:Y:S01]  /*6600*/  @UP2 UIADD3 UR43, UPT, UPT, UR43, 0x1, URZ ;  /* 0x000000012b2b2890 */ /* 0x000fe2000fffe0ff */
[----:B-1----:R-:W-:Y:S05]  /*6610*/  R2UR UR5, R0 ;  /* 0x00000000000572ca */ /* 0x002fea00000e0000 */
[----:B------:R-:W-:Y:S02]  /*6620*/  @!UP1 UIADD3 UR43, UPT, UPT, -UR43, URZ, URZ ;  /* 0x000000ff2b2b9290 */ /* 0x000fe4000fffe1ff */
[----:B------:R-:W-:Y:S06]  /*6630*/  @!UP0 ULOP3.LUT UR43, URZ, UR53, URZ, 0x33, !UPT ;  /* 0x00000035ff2b8292 */ /* 0x000fec000f8e33ff */
[----:B------:R-:W-:Y:S01]  /*6640*/  UIADD3 UR4, UPT, UPT, URZ, -UR5, URZ ;  /* 0x80000005ff047290 */ /* 0x000fe2000fffe0ff */
[----:B------:R-:W-:Y:S03]  /*6650*/  IMAD.U32 R0, RZ, RZ, UR43 ;  /* 0x0000002bff007e24 */ /* 0x000fe6000f8e00ff */
[----:B------:R-:W-:Y:S02]  /*6660*/  UIMAD UR6, UR4, UR7, URZ ;  /* 0x00000007040672a4 */ /* 0x000fe4000f8e02ff */
[----:B------:R-:W-:Y:S01]  /*6670*/  IABS R0, R0 ;  /* 0x0000000000007213 */ /* 0x000fe20000000000 */
[----:B------:R-:W-:Y:S02]  /*6680*/  UMOV UR4, URZ ;  /* 0x000000ff00047c82 */ /* 0x000fe40008000000 */
[----:B------:R-:W-:Y:S01]  /*6690*/  UIMAD.WIDE.U32 UR4, UR5, UR6, UR4 ;  /* 0x00000006050472a5 */ /* 0x000fe2000f8e0004 */
[----:B------:R-:W-:Y:S01]  /*66a0*/  R2UR UR8, R0 ;  /* 0x00000000000872ca */ /* 0x000fe200000e0000 */
[----:B--2---:R-:W-:Y:S05]  /*66b0*/  IMAD.U32 R0, RZ, RZ, UR16 ;  /* 0x00000010ff007e24 */ /* 0x004fea000f8e00ff */
[----:B------:R-:W-:Y:S01]  /*66c0*/  UMOV UR4, UR5 ;  /* 0x0000000500047c82 */ /* 0x000fe20008000000 */
[----:B------:R-:W-:Y:S04]  /*66d0*/  IABS R5, R0 ;  /* 0x0000000000057213 */ /* 0x000fe80000000000 */
[----:B------:R-:W1:Y:S02]  /*66e0*/  I2F.RP R0, R5 ;  /* 0x0000000500007306 */ /* 0x000e640000209400 */
[----:B------:R-:W-:Y:S07]  /*66f0*/  UIMAD.WIDE.U32 UR4, UR4, UR8, URZ ;  /* 0x00000008040472a5 */ /* 0x000fee000f8e00ff */
[----:B------:R-:W-:Y:S02]  /*6700*/  UMOV UR44, UR5 ;  /* 0x00000005002c7c82 */ /* 0x000fe40008000000 */
[----:B------:R-:W-:Y:S04]  /*6710*/  UIADD3 UR4, UPT, UPT, -UR44, URZ, URZ ;  /* 0x000000ff2c047290 */ /* 0x000fe8000fffe1ff */
[----:B------:R-:W-:Y:S01]  /*6720*/  UIMAD UR4, UR7, UR4, UR8 ;  /* 0x00000004070472a4 */ /* 0x000fe2000f8e0208 */
[----:B-1----:R-:W1:Y:S03]  /*6730*/  MUFU.RCP R0, R0 ;  /* 0x0000000000007308 */ /* 0x002e660000001000 */
[----:B------:R-:W-:Y:S11]  /*6740*/  UISETP.GT.U32.AND UP0, UPT, UR7, UR4, UPT ;  /* 0x000000040700728c */ /* 0x000ff6000bf04070 */
[----:B------:R-:W-:Y:S02]  /*6750*/  @!UP0 UIADD3 UR4, UPT, UPT, UR4, -UR7, URZ ;  /* 0x8000000704048290 */ /* 0x000fe4000fffe0ff */
[----:B------:R-:W-:Y:S01]  /*6760*/  @!UP0 UIADD3 UR44, UPT, UPT, UR44, 0x1, URZ ;  /* 0x000000012c2c8890 */ /* 0x000fe2000fffe0ff */
[----:B-1----:R-:W-:Y:S01]  /*6770*/  VIADD R6, R0, 0xffffffe ;  /* 0x0ffffffe00067836 */ /* 0x002fe20000000000 */
[----:B------:R-:W-:Y:S02]  /*6780*/  UISETP.GE.U32.AND UP1, UPT, UR4, UR7, UPT ;  /* 0x000000070400728c */ /* 0x000fe4000bf26070 */
[----:B------:R-:W-:Y:S01]  /*6790*/  ULOP3.LUT UR4, UR43, UR17, URZ, 0x3c, !UPT ;  /* 0x000000112b047292 */ /* 0x000fe2000f8e3cff */
[----:B------:R-:W1:Y:S03]  /*67a0*/  F2I.FTZ.U32.TRUNC.NTZ R7, R6 ;  /* 0x0000000600077305 */ /* 0x000e66000021f000 */
[----:B------:R-:W-:Y:S05]  /*67b0*/  UISETP.GE.AND UP0, UPT, UR4, URZ, UPT ;  /* 0x000000ff0400728c */ /* 0x000fea000bf06270 */
[----:B------:R-:W-:Y:S02]  /*67c0*/  @UP1 UIADD3 UR44, UPT, UPT, UR44, 0x1, URZ ;  /* 0x000000012c2c1890 */ /* 0x000fe4000fffe0ff */
[----:B------:R-:W-:Y:S04]  /*67d0*/  UISETP.NE.AND UP1, UPT, UR17, URZ, UPT ;  /* 0x000000ff1100728c */ /* 0x000fe8000bf25270 */
[----:B------:R-:W-:Y:S01]  /*67e0*/  @!UP0 UIADD3 UR44, UPT, UPT, -UR44, URZ, URZ ;  /* 0x000000ff2c2c8290 */ /* 0x000fe2000fffe1ff */
[----:B-1----:R-:W-:Y:S01]  /*67f0*/  IADD3 R4, PT, PT, RZ, -R7, RZ ;  /* 0x80000007ff047210 */ /* 0x002fe20007ffe0ff */
[----:B------:R-:W-:Y:S04]  /*6800*/  IMAD.MOV.U32 R6, RZ, RZ, RZ ;  /* 0x000000ffff067224 */ /* 0x000fe800078e00ff */
[----:B------:R-:W-:Y:S01]  /*6810*/  IMAD R3, R4, R5, RZ ;  /* 0x0000000504037224 */ /* 0x000fe200078e02ff */
[----:B------:R-:W-:Y:S02]  /*6820*/  @!UP1 ULOP3.LUT UR44, URZ, UR17, URZ, 0x33, !UPT ;  /* 0x00000011ff2c9292 */ /* 0x000fe4000f8e33ff */
[----:B------:R-:W-:Y:S01]  /*6830*/  UISETP.NE.AND UP1, UPT, UR38, 0x1, UPT ;  /* 0x000000012600788c */ /* 0x000fe2000bf25270 */
[----:B------:R-:W-:Y:S04]  /*6840*/  IMAD.HI.U32 R7, R7, R3, R6 ;  /* 0x0000000307077227 */ /* 0x000fe800078e0006 */
[----:B------:R-:W-:Y:S05]  /*6850*/  IMAD.U32 R0, RZ, RZ, UR44 ;  /* 0x0000002cff007e24 */ /* 0x000fea000f8e00ff */
[----:B------:R-:W-:Y:S01]  /*6860*/  IABS R0, R0 ;  /* 0x0000000000007213 */ /* 0x000fe20000000000 */
[----:B------:R-:W1:Y:S04]  /*6870*/  @!UP1 LDCU.128 UR12, c[0x0][0xc10] ;  /* 0x00018200ff0c97ac */ /* 0x000e680008000c00 */
[----:B------:R-:W-:Y:S01]  /*6880*/  IMAD.HI.U32 R7, R7, R0, RZ ;  /* 0x0000000007077227 */ /* 0x000fe200078e00ff */
[----:B------:R-:W2:Y:S03]  /*6890*/  @!UP1 LDCU UR10, c[0x0][0xc20] ;  /* 0x00018400ff0a97ac */ /* 0x000ea60008000800 */
[----:B------:R-:W-:Y:S01]  /*68a0*/  IMAD.MOV R3, RZ, RZ, -R7 ;  /* 0x000000ffff037224 */ /* 0x000fe200078e0a07 */
[----:B------:R-:W3:Y:S03]  /*68b0*/  @!UP1 LDCU UR5, c[0x0][0xc0c] ;  /* 0x00018180ff0597ac */ /* 0x000ee60008000800 */
[C---:B------:R-:W-:Y:S01]  /*68c0*/  IMAD R0, R5.reuse, R3, R0 ;  /* 0x0000000305007224 */ /* 0x040fe200078e0200 */
[----:B-1----:R-:W-:Y:S04]  /*68d0*/  UIMAD.WIDE.U32 UR6, UR36, UR15, URZ ;  /* 0x0000000f240672a5 */ /* 0x002fe8000f8e00ff */
[----:B------:R-:W-:Y:S01]  /*68e0*/  ISETP.GT.U32.AND P1, PT, R5, R0, PT ;  /* 0x000000000500720c */ /* 0x000fe20003f24070 */
[----:B------:R-:W-:Y:S02]  /*68f0*/  UIMAD.WIDE.U32 UR8, UR37, UR12, URZ ;  /* 0x0000000c250872a5 */ /* 0x000fe4000f8e00ff */
[----:B------:R-:W-:Y:S02]  /*6900*/  @!UP1 UISETP.NE.AND UP0, UPT, UR14, 0x1, UPT ;  /* 0x000000010e00988c */ /* 0x000fe4000bf05270 */
[----:B------:R-:W-:Y:S01]  /*6910*/  ULOP3.LUT UR8, UR44, UR16, URZ, 0x3c, !UPT ;  /* 0x000000102c087292 */ /* 0x000fe2000f8e3cff */
[----:B------:R-:W-:Y:S02]  /*6920*/  @!UP1 UMOV UR6, UR7 ;  /* 0x0000000700069c82 */ /* 0x000fe40008000000 */
[----:B------:R-:W-:Y:S01]  /*6930*/  @!UP1 UMOV UR4, UR9 ;  /* 0x0000000900049c82 */ /* 0x000fe20008000000 */
[----:B--2---:R-:W-:Y:S02]  /*6940*/  @!UP1 USHF.R.U32.HI UR6, URZ, UR10, UR6 ;  /* 0x0000000aff069299 */ /* 0x004fe40008011606 */
[----:B---3--:R-:W-:Y:S02]  /*6950*/  @!UP1 UISETP.NE.AND UP2, UPT, UR5, 0x1, UPT ;  /* 0x000000010500988c */ /* 0x008fe4000bf45270 */
[----:B------:R-:W-:Y:S01]  /*6960*/  @!UP1 USEL UR6, UR36, UR6, !UP0 ;  /* 0x0000000624069287 */ /* 0x000fe2000c000000 */
[-C--:B------:R-:W-:Y:S01]  /*6970*/  @!P1 IADD3 R0, PT, PT, R0, -R5.reuse, RZ ;  /* 0x8000000500009210 */ /* 0x080fe20007ffe0ff */
[----:B------:R-:W-:Y:S01]  /*6980*/  UISETP.GE.AND UP0, UPT, UR8, URZ, UPT ;  /* 0x000000ff0800728c */ /* 0x000fe2000bf06270 */
[----:B------:R-:W-:Y:S01]  /*6990*/  @!P1 VIADD R7, R7, 0x1 ;  /* 0x0000000107079836 */ /* 0x000fe20000000000 */
[----:B------:R-:W-:Y:S01]  /*69a0*/  @!UP1 USHF.R.U32.HI UR4, URZ, UR13, UR4 ;  /* 0x0000000dff049299 */ /* 0x000fe20008011604 */
[----:B------:R-:W-:Y:S03]  /*69b0*/  ISETP.GE.U32.AND P2, PT, R0, R5, PT ;  /* 0x000000050000720c */ /* 0x000fe60003f46070 */
[----:B------:R-:W-:Y:S02]  /*69c0*/  @!UP1 USEL UR7, UR37, UR4, !UP2 ;  /* 0x0000000425079287 */ /* 0x000fe4000d000000 */
[----:B------:R-:W-:Y:S02]  /*69d0*/  UISETP.NE.AND UP2, UPT, UR16, URZ, UPT ;  /* 0x000000ff1000728c */ /* 0x000fe4000bf45270 */
[----:B------:R-:W-:Y:S02]  /*69e0*/  @!UP1 UIADD3 UR4, UPT, UPT, -UR7, UR6, URZ ;  /* 0x0000000607049290 */ /* 0x000fe4000fffe1ff */
[----:B------:R-:W-:Y:S02]  /*69f0*/  @!UP1 UIADD3 UR6, UPT, UPT, UR7, -UR6, URZ ;  /* 0x8000000607069290 */ /* 0x000fe4000fffe0ff */
[----:B------:R-:W-:Y:S02]  /*6a00*/  @!UP1 UIMAD UR37, UR4, UR5, UR37 ;  /* 0x00000005042592a4 */ /* 0x000fe4000f8e0225 */
[----:B------:R-:W-:Y:S01]  /*6a10*/  UIADD3 UR4, UPT, UPT, -UR43, URZ, URZ ;  /* 0x000000ff2b047290 */ /* 0x000fe2000fffe1ff */
[----:B------:R-:W-:Y:S01]  /*6a20*/  @P2 VIADD R7, R7, 0x1 ;  /* 0x0000000107072836 */ /* 0x000fe20000000000 */
[----:B------:R-:W-:Y:S02]  /*6a30*/  @!UP1 UIMAD UR36, UR6, UR14, UR36 ;  /* 0x0000000e062492a4 */ /* 0x000fe4000f8e0224 */
[----:B------:R-:W-:Y:S02]  /*6a40*/  UIMAD UR5, UR53, UR4, UR22 ;  /* 0x00000004350572a4 */ /* 0x000fe4000f8e0216 */
[----:B------:R-:W-:Y:S01]  /*6a50*/  UIADD3 UR4, UPT, UPT, -UR44, URZ, URZ ;  /* 0x000000ff2c047290 */ /* 0x000fe2000fffe1ff */
[----:B------:R-:W-:Y:S01]  /*6a60*/  R2UR UR45, R7 ;  /* 0x00000000072d72ca */ /* 0x000fe200000e0000 */
[----:B------:R-:W-:Y:S02]  /*6a70*/  USHF.L.U32 UR52, UR5, 0x6, URZ ;  /* 0x0000000605347899 */ /* 0x000fe400080006ff */
[----:B------:R-:W-:Y:S10]  /*6a80*/  UIMAD UR43, UR17, UR4, UR43 ;  /* 0x00000004112b72a4 */ /* 0x000ff4000f8e022b */
[----:B------:R-:W-:Y:S02]  /*6a90*/  @!UP0 UIADD3 UR45, UPT, UPT, -UR45, URZ, URZ ;  /* 0x000000ff2d2d8290 */ /* 0x000fe4000fffe1ff */
[----:B------:R-:W-:Y:S02]  /*6aa0*/  ULOP3.LUT UP0, URZ, UR11, 0x1b0, URZ, 0xc0, !UPT ;  /* 0x000001b00bff7892 */ /* 0x000fe4000f80c0ff */
[----:B------:R-:W-:Y:S04]  /*6ab0*/  @!UP2 ULOP3.LUT UR45, URZ, UR16, URZ, 0x33, !UPT ;  /* 0x00000010ff2da292 */ /* 0x000fe8000f8e33ff */
[----:B------:R-:W-:Y:S04]  /*6ac0*/  UIADD3 UR6, UPT, UPT, -UR45, URZ, URZ ;  /* 0x000000ff2d067290 */ /* 0x000fe8000fffe1ff */
[----:B------:R-:W-:Y:S01]  /*6ad0*/  UIMAD UR44, UR16, UR6, UR44 ;  /* 0x00000006102c72a4 */ /* 0x000fe2000f8e022c */
[----:B------:R-:W-:Y:S11]  /*6ae0*/  BRA.U !UP0, `(.L_x_78) ;  /* 0x00000001087c7547 */ /* 0x000ff6000b800000 */
[----:B------:R-:W1:Y:S01]  /*6af0*/  LDCU.64 UR8, c[0x4][0x80] ;  /* 0x01001000ff0877ac */ /* 0x000e620008000a00 */
[----:B------:R-:W-:Y:S01]  /*6b00*/  MOV R16, 0x0 ;  /* 0x0000000000107802 */ /* 0x000fe20000000f00 */
[----:B------:R-:W-:Y:S02]  /*6b10*/  HFMA2 R12, -RZ, RZ, 0, 5.9604644775390625e-08 ;  /* 0x00000001ff0c7431 */ /* 0x000fe400000001ff */
[----:B------:R-:W-:Y:S01]  /*6b20*/  IMAD.MOV.U32 R8, RZ, RZ, 0x70 ;  /* 0x00000070ff087424 */ /* 0x000fe200078e00ff */
[----:B------:R2:W3:Y:S01]  /*6b30*/  LDC.64 R14, c[0x4][R16] ;  /* 0x01000000100e7b82 */ /* 0x0004e20000000a00 */
[----:B------:R-:W4:Y:S01]  /*6b40*/  LDCU.64 UR6, c[0x4][0x88] ;  /* 0x01001100ff0677ac */ /* 0x000f220008000a00 */
[----:B------:R-:W-:Y:S01]  /*6b50*/  IMAD.MOV.U32 R13, RZ, RZ, RZ ;  /* 0x000000ffff0d7224 */ /* 0x000fe200078e00ff */
[----:B------:R-:W2:Y:S01]  /*6b60*/  LDCU.64 UR4, c[0x4][0x8] ;  /* 0x01000100ff0477ac */ /* 0x000ea20008000a00 */
[----:B-1----:R-:W-:Y:S01]  /*6b70*/  MOV R5, UR9 ;  /* 0x0000000900057c02 */ /* 0x002fe20008000f00 */
[----:B------:R-:W-:Y:S01]  /*6b80*/  IMAD.U32 R4, RZ, RZ, UR8 ;  /* 0x00000008ff047e24 */ /* 0x000fe2000f8e00ff */
[----:B----4-:R-:W-:Y:S01]  /*6b90*/  MOV R7, UR7 ;  /* 0x0000000700077c02 */ /* 0x010fe20008000f00 */
[----:B------:R-:W-:Y:S01]  /*6ba0*/  IMAD.U32 R6, RZ, RZ, UR6 ;  /* 0x00000006ff067e24 */ /* 0x000fe2000f8e00ff */
[----:B--2---:R-:W-:Y:S01]  /*6bb0*/  MOV R11, UR5 ;  /* 0x00000005000b7c02 */ /* 0x004fe20008000f00 */
[----:B------:R-:W-:Y:S02]  /*6bc0*/  IMAD.U32 R10, RZ, RZ, UR4 ;  /* 0x00000004ff0a7e24 */ /* 0x000fe4000f8e00ff */
[----:B------:R-:W-:Y:S07]  /*6bd0*/  LEPC R20, `(.L_x_79) ;  /* 0x000000001014794e */ /* 0x000fee0000000000 */
[----:B---3-5:R-:W-:Y:S05]  /*6be0*/  CALL.ABS.NOINC R14 ;  /* 0x000000000e007343 */ /* 0x028fea0003c00000 */
.L_x_79:
[----:B------:R-:W1:Y:S01]  /*6bf0*/  LDCU.64 UR8, c[0x4][0x80] ;  /* 0x01001000ff0877ac */ /* 0x000e620008000a00 */
[----:B------:R2:W3:Y:S01]  /*6c00*/  LDC.64 R14, c[0x4][R16] ;  /* 0x01000000100e7b82 */ /* 0x0004e20000000a00 */
[----:B------:R-:W-:Y:S02]  /*6c10*/  HFMA2 R12, -RZ, RZ, 0, 5.9604644775390625e-08 ;  /* 0x00000001ff0c7431 */ /* 0x000fe400000001ff */
[----:B------:R-:W-:Y:S02]  /*6c20*/  IMAD.MOV.U32 R8, RZ, RZ, 0x70 ;  /* 0x00000070ff087424 */ /* 0x000fe400078e00ff */
[----:B------:R-:W-:Y:S01]  /*6c30*/  IMAD.MOV.U32 R13, RZ, RZ, RZ ;  /* 0x000000ffff0d7224 */ /* 0x000fe200078e00ff */
[----:B------:R-:W4:Y:S01]  /*6c40*/  LDCU.64 UR6, c[0x4][0x88] ;  /* 0x01001100ff0677ac */ /* 0x000f220008000a00 */
[----:B------:R-:W5:Y:S01]  /*6c50*/  LDCU.64 UR4, c[0x4][0x8] ;  /* 0x01000100ff0477ac */ /* 0x000f620008000a00 */
[----:B-1----:R-:W-:Y:S02]  /*6c60*/  MOV R4, UR8 ;  /* 0x0000000800047c02 */ /* 0x002fe40008000f00 */
[----:B------:R-:W-:Y:S02]  /*6c70*/  MOV R5, UR9 ;  /* 0x0000000900057c02 */ /* 0x000fe40008000f00 */
[----:B----4-:R-:W-:Y:S01]  /*6c80*/  MOV R7, UR7 ;  /* 0x0000000700077c02 */ /* 0x010fe20008000f00 */
[----:B------:R-:W-:Y:S01]  /*6c90*/  IMAD.U32 R6, RZ, RZ, UR6 ;  /* 0x00000006ff067e24 */ /* 0x000fe2000f8e00ff */
[----:B-----5:R-:W-:Y:S01]  /*6ca0*/  MOV R11, UR5 ;  /* 0x00000005000b7c02 */ /* 0x020fe20008000f00 */
[----:B--2---:R-:W-:Y:S02]  /*6cb0*/  IMAD.U32 R10, RZ, RZ, UR4 ;  /* 0x00000004ff0a7e24 */ /* 0x004fe4000f8e00ff */
[----:B------:R-:W-:Y:S07]  /*6cc0*/  LEPC R20, `(.L_x_78) ;  /* 0x000000001014794e */ /* 0x000fee0000000000 */
[----:B---3--:R-:W-:Y:S05]  /*6cd0*/  CALL.ABS.NOINC R14 ;  /* 0x000000000e007343 */ /* 0x008fea0003c00000 */
.L_x_78:
[----:B------:R-:W-:Y:S01]  /*6ce0*/  R2UR UR5, R97 ;  /* 0x00000000610572ca */ /* 0x000fe200000e0000 */
[----:B------:R-:W-:Y:S01]  /*6cf0*/  UISETP.NE.U32.AND UP0, UPT, UR62, URZ, UPT ;  /* 0x000000ff3e00728c */ /* 0x000fe2000bf05070 */
[----:B------:R-:W-:Y:S02]  /*6d00*/  ISETP.NE.U32.AND P1, PT, R78, RZ, PT ;  /* 0x000000ff4e00720c */ /* 0x000fe40003f25070 */
[----:B------:R-:W-:Y:S01]  /*6d10*/  R2UR UR4, R96 ;  /* 0x00000000600472ca */ /* 0x000fe200000e0000 */
[----:B------:R-:W-:Y:S01]  /*6d20*/  UISETP.NE.AND.EX UP0, UPT, UR63, URZ, UPT, UP0 ;  /* 0x000000ff3f00728c */ /* 0x000fe2000bf05300 */
[----:B------:R-:W-:Y:S02]  /*6d30*/  ISETP.NE.AND.EX P1, PT, R79, RZ, PT, P1 ;  /* 0x000000ff4f00720c */ /* 0x000fe40003f25310 */
[----:B------:R-:W-:Y:S02]  /*6d40*/  ISETP.NE.AND P6, PT, R98, RZ, PT ;  /* 0x000000ff6200720c */ /* 0x000fe40003fc5270 */
[----:B------:R-:W-:Y:S03]  /*6d50*/  PLOP3.LUT P2, PT, PT, PT, PT, 0x8, 0x80 ;  /* 0x000000000080781c */ /* 0x000fe60003f4e170 */
[----:B------:R-:W-:Y:S04]  /*6d60*/  ISETP.NE.U32.AND P3, PT, RZ, UR5, PT ;  /* 0x00000005ff007c0c */ /* 0x000fe8000bf65070 */
[----:B------:R-:W-:Y:S04]  /*6d70*/  ISETP.NE.AND.EX P3, PT, RZ, UR4, PT, P3 ;  /* 0x00000004ff007c0c */ /* 0x000fe8000bf65330 */
[----:B------:R-:W-:Y:S01]  /*6d80*/  @P6 PLOP3.LUT P2, PT, P1, PT, PT, 0x80, 0x8 ;  /* 0x000000000008681c */ /* 0x000fe20000f4f070 */
[----:B------:R-:W-:Y:S01]  /*6d90*/  @!UPT UIADD3 URZ, UPT, UPT, URZ, URZ, URZ ;  /* 0x000000fffffff290 */ /* 0x000fe2000fffe0ff */
[----:B------:R-:W-:Y:S11]  /*6da0*/  @!P1 BRA `(.L_x_80) ;  /* 0x0000000000309947 */ /* 0x000ff60003800000 */
[----:B------:R-:W-:Y:S01]  /*6db0*/  ISETP.NE.U32.AND P0, PT, R76, RZ, PT ;  /* 0x000000ff4c00720c */ /* 0x000fe20003f05070 */
[----:B------:R-:W1:Y:S01]  /*6dc0*/  LDCU.64 UR4, c[0x0][0x358] ;  /* 0x00006b00ff0477ac */ /* 0x000e620008000a00 */
[----:B------:R-:W-:Y:S02]  /*6dd0*/  IMAD.MOV.U32 R94, RZ, RZ, 0x1 ;  /* 0x00000001ff5e7424 */ /* 0x000fe400078e00ff */
[----:B------:R-:W-:Y:S11]  /*6de0*/  ISETP.NE.AND.EX P0, PT, R77, RZ, PT, P0 ;  /* 0x000000ff4d00720c */ /* 0x000ff60003f05300 */
[----:B------:R-:W-:Y:S02]  /*6df0*/  @!UPT UIADD3 URZ, UPT, UPT, URZ, URZ, URZ ;  /* 0x000000fffffff290 */ /* 0x000fe4000fffe0ff */
[----:B------:R-:W2:Y:S01]  /*6e00*/  @P0 LDC.64 R4, c[0x0][0x988] ;  /* 0x00026200ff040b82 */ /* 0x000ea20000000a00 */
[----:B------:R-:W-:Y:S04]  /*6e10*/  @P0 IMAD R0, R17, R78, RZ ;  /* 0x0000004e11000224 */ /* 0x000fe800078e02ff */
[----:B--2---:R-:W-:Y:S04]  /*6e20*/  @P0 IMAD.WIDE R4, R0, 0x4, R4 ;  /* 0x0000000400040825 */ /* 0x004fe800078e0204 */
[----:B------:R-:W-:Y:S01]  /*6e30*/  HFMA2 R0, -RZ, RZ, 0, 5.9604644775390625e-08 ;  /* 0x00000001ff007431 */ /* 0x000fe200000001ff */
[----:B-1---5:R1:W5:Y:S04]  /*6e40*/  @P0 LDG.E R41, desc[UR4][R4.64] ;  /* 0x0000000404290981 */ /* 0x022368000c1e1900 */
[----:B------:R-:W-:Y:S01]  /*6e50*/  @!P0 PRMT R94, R0, 0x7610, R94 ;  /* 0x00007610005e8816 */ /* 0x000fe2000000005e */
[----:B-1----:R-:W2:Y:S06]  /*6e60*/  @!P0 LDC R41, c[0x0][0x980] ;  /* 0x00026000ff298b82 */ /* 0x002eac0000000800 */
.L_x_80:
[----:B------:R-:W-:Y:S05]  /*6e70*/  BRA.U !UP0, `(.L_x_81) ;  /* 0x0000000108287547 */ /* 0x000fea000b800000 */
[----:B------:R-:W1:Y:S01]  /*6e80*/  LDCU.64 UR4, c[0x0][0x9a8] ;  /* 0x00013500ff0477ac */ /* 0x000e620008000a00 */
[----:B------:R-:W3:Y:S01]  /*6e90*/  LDCU.64 UR6, c[0x0][0x358] ;  /* 0x00006b00ff0677ac */ /* 0x000ee20008000a00 */
[----:B-1----:R-:W-:Y:S04]  /*6ea0*/  ISETP.NE.U32.AND P0, PT, RZ, UR4, PT ;  /* 0x00000004ff007c0c */ /* 0x002fe8000bf05070 */
[----:B------:R-:W-:Y:S11]  /*6eb0*/  ISETP.NE.AND.EX P0, PT, RZ, UR5, PT, P0 ;  /* 0x00000005ff007c0c */ /* 0x000ff6000bf05300 */
[----:B------:R-:W-:Y:S02]  /*6ec0*/  @!UPT UIADD3 URZ, UPT, UPT, URZ, URZ, URZ ;  /* 0x000000fffffff290 */ /* 0x000fe4000fffe0ff */
[----:B------:R-:W1:Y:S01]  /*6ed0*/  @P0 LDC.64 R4, c[0x0][0x9a8] ;  /* 0x00026a00ff040b82 */ /* 0x000e620000000a00 */
[----:B------:R-:W-:Y:S04]  /*6ee0*/  @P0 IMAD R0, R17, UR62, RZ ;  /* 0x0000003e11000c24 */ /* 0x000fe8000f8e02ff */
[----:B-1----:R-:W-:Y:S05]  /*6ef0*/  @P0 IMAD.WIDE R4, R0, 0x4, R4 ;  /* 0x0000000400040825 */ /* 0x002fea00078e0204 */
[----:B---3-5:R1:W5:Y:S02]  /*6f00*/  @P0 LDG.E R38, desc[UR6][R4.64] ;  /* 0x0000000604260981 */ /* 0x028364000c1e1900 */
[----:B-1----:R-:W3:Y:S02]  /*6f10*/  @!P0 LDC R38, c[0x0][0x9a0] ;  /* 0x00026800ff268b82 */ /* 0x002ee40000000800 */
.L_x_81:
[----:B--2--5:R-:W-:Y:S01]  /*6f20*/  FSETP.NEU.AND P0, PT, R41, RZ, PT ;  /* 0x000000ff2900720b */ /* 0x024fe20003f0d000 */
[----:B------:R-:W-:Y:S01]  /*6f30*/  IMAD.SHL.U32 R114, R46, 0x2000, RZ ;  /* 0x000020002e727824 */ /* 0x000fe200078e00ff */
[----:B------:R-:W-:Y:S01]  /*6f40*/  SEL R4, RZ, 0xffffffff, P3 ;  /* 0xffffffffff047807 */ /* 0x000fe20001800000 */
[----:B------:R-:W-:Y:S01]  /*6f50*/  IMAD.SHL.U32 R85, R100, 0x10, RZ ;  /* 0x0000001064557824 */ /* 0x000fe200078e00ff */
[----:B------:R-:W-:Y:S01]  /*6f60*/  @P6 LOP3.LUT P3, RZ, R94, 0xff, RZ, 0xc0, !PT ;  /* 0x000000ff5eff6812 */ /* 0x000fe2000786c0ff */
[----:B------:R-:W-:Y:S01]  /*6f70*/  IMAD.IADD R112, R103, 0x1, R114 ;  /* 0x0000000167707824 */ /* 0x000fe200078e0272 */
[----:B------:R-:W-:Y:S01]  /*6f80*/  @P6 SEL R109, RZ, 0xffffffff, P0 ;  /* 0xffffffffff6d6807 */ /* 0x000fe20000000000 */
[----:B------:R-:W-:Y:S01]  /*6f90*/  IMAD.SHL.U32 R84, R99, 0x10, RZ ;  /* 0x0000001063547824 */ /* 0x000fe200078e00ff */
[----:B------:R-:W-:Y:S01]  /*6fa0*/  LOP3.LUT R47, R92, 0x1, RZ, 0x3c, !PT ;  /* 0x000000015c2f7812 */ /* 0x000fe200078e3cff */
[----:B------:R-:W-:Y:S01]  /*6fb0*/  IMAD.IADD R111, R112, 0x1, R85 ;  /* 0x00000001706f7824 */ /* 0x000fe200078e0255 */
[----:B------:R-:W-:Y:S01]  /*6fc0*/  @P2 SEL R109, R4, R109, !P3 ;  /* 0x0000006d046d2207 */ /* 0x000fe20005800000 */
[----:B------:R-:W-:Y:S01]  /*6fd0*/  BSSY B1, `(.L_x_82) ;  /* 0x0000035000017945 */ /* 0x000fe20003800000 */
[----:B------:R-:W-:Y:S01]  /*6fe0*/  LEA R0, R46, UR51, 0x3 ;  /* 0x000000332e007c11 */ /* 0x000fe2000f8e18ff */
[----:B------:R-:W-:Y:S01]  /*6ff0*/  IMAD.MOV.U32 R113, RZ, RZ, 0x1 ;  /* 0x00000001ff717424 */ /* 0x000fe200078e00ff */
[----:B------:R-:W-:Y:S01]  /*7000*/  @P6 LOP3.LUT R109, R109, 0x1, RZ, 0xc0, !PT ;  /* 0x000000016d6d6812 */ /* 0x000fe200078ec0ff */
[----:B------:R-:W-:Y:S01]  /*7010*/  IMAD.IADD R39, R37, 0x1, R2 ;  /* 0x0000000125277824 */ /* 0x000fe200078e0202 */
[----:B------:R-:W-:Y:S01]  /*7020*/  LEA R86, R36, UR51, 0x3 ;  /* 0x0000003324567c11 */ /* 0x000fe2000f8e18ff */
[----:B------:R-:W-:Y:S01]  /*7030*/  IMAD.MOV.U32 R116, RZ, RZ, R46 ;  /* 0x000000ffff747224 */ /* 0x000fe200078e002e */
[----:B------:R-:W-:Y:S02]  /*7040*/  ISETP.NE.U32.OR P5, PT, R109, 0x1, !P6 ;  /* 0x000000016d00780c */ /* 0x000fe400077a5470 */
[----:B------:R-:W-:Y:S02]  /*7050*/  CS2R R74, SRZ ;  /* 0x00000000004a7805 */ /* 0x000fe4000001ff00 */
[----:B------:R-:W-:Y:S02]  /*7060*/  SHF.L.U32 R3, R91, 0x1f, RZ ;  /* 0x0000001f5b037819 */ /* 0x000fe400000006ff */
[----:B------:R-:W-:Y:S02]  /*7070*/  CS2R R72, SRZ ;  /* 0x0000000000487805 */ /* 0x000fe4000001ff00 */
[----:B------:R-:W-:Y:S02]  /*7080*/  LOP3.LUT P2, R108, R94, 0xff, RZ, 0xc0, !PT ;  /* 0x000000ff5e6c7812 */ /* 0x000fe4000784c0ff */
[----:B------:R-:W-:Y:S02]  /*7090*/  CS2R R66, SRZ ;  /* 0x0000000000427805 */ /* 0x000fe4000001ff00 */
[----:B------:R-:W-:Y:S02]  /*70a0*/  SEL R115, RZ, 0xffffffff, P0 ;  /* 0xffffffffff737807 */ /* 0x000fe40000000000 */
[----:B------:R-:W-:Y:S02]  /*70b0*/  CS2R R64, SRZ ;  /* 0x0000000000407805 */ /* 0x000fe4000001ff00 */
[----:B------:R-:W-:Y:S02]  /*70c0*/  CS2R R58, SRZ ;  /* 0x00000000003a7805 */ /* 0x000fe4000001ff00 */
[----:B------:R-:W-:Y:S02]  /*70d0*/  CS2R R56, SRZ ;  /* 0x0000000000387805 */ /* 0x000fe4000001ff00 */
[----:B------:R-:W-:Y:S02]  /*70e0*/  @P1 SEL R115, R4, R115, !P2 ;  /* 0x0000007304731207 */ /* 0x000fe40005000000 */
[----:B------:R-:W-:Y:S02]  /*70f0*/  CS2R R50, SRZ ;  /* 0x0000000000327805 */ /* 0x000fe4000001ff00 */
[----:B------:R-:W-:Y:S02]  /*7100*/  CS2R R48, SRZ ;  /* 0x0000000000307805 */ /* 0x000fe4000001ff00 */
[----:B------:R-:W-:Y:S01]  /*7110*/  @P5 SHF.L.U32 R5, R47, 0x1f, RZ ;  /* 0x0000001f2f055819 */ /* 0x000fe200000006ff */
[----:B------:R-:W-:Y:S01]  /*7120*/  IMAD.IADD R110, R112, 0x1, R84 ;  /* 0x00000001706e7824 */ /* 0x000fe200078e0254 */
[----:B------:R-:W-:Y:S01]  /*7130*/  LOP3.LUT R115, R115, 0x1, RZ, 0xc0, !PT ;  /* 0x0000000173737812 */ /* 0x000fe200078ec0ff */
[----:B------:R-:W-:Y:S01]  /*7140*/  IMAD.IADD R87, R102, 0x1, R111 ;  /* 0x0000000166577824 */ /* 0x000fe200078e026f */
[----:B------:R-:W1:Y:S01]  /*7150*/  @P5 SYNCS.PHASECHK.TRANS64.TRYWAIT P4, [R0+URZ+0x80], R5 ;  /* 0x00008005000055a7 */ /* 0x000e6200080811ff */
[----:B------:R2:W4:Y:S01]  /*7160*/  SYNCS.PHASECHK.TRANS64.TRYWAIT P3, [R86+URZ+0xd0], R3 ;  /* 0x0000d003560075a7 */ /* 0x00052200080611ff */
[----:B-1----:R-:W-:Y:S01]  /*7170*/  @P5 SEL R113, RZ, 0x1, !P4 ;  /* 0x00000001ff715807 */ /* 0x002fe20006000000 */
[----:B--2-4-:R-:W-:Y:S06]  /*7180*/  @!P5 BRA `(.L_x_83) ;  /* 0x000000000064d947 */ /* 0x014fec0003800000 */
[----:B------:R-:W-:Y:S01]  /*7190*/  ISETP.NE.AND P1, PT, R113, RZ, PT ;  /* 0x000000ff7100720c */ /* 0x000fe20003f25270 */
[----:B------:R-:W-:Y:S01]  /*71a0*/  BSSY B0, `(.L_x_84) ;  /* 0x000000e000007945 */ /* 0x000fe20003800000 */
[----:B------:R-:W-:Y:S02]  /*71b0*/  ISETP.NE.U32.AND P0, PT, R115, 0x1, PT ;  /* 0x000000017300780c */ /* 0x000fe40003f05070 */
[----:B------:R-:W-:Y:S02]  /*71c0*/  CS2R R50, SRZ ;  /* 0x0000000000327805 */ /* 0x000fe4000001ff00 */
[----:B------:R-:W-:Y:S02]  /*71d0*/  CS2R R48, SRZ ;  /* 0x0000000000307805 */ /* 0x000fe4000001ff00 */
[----:B------:R-:W-:Y:S02]  /*71e0*/  CS2R R58, SRZ ;  /* 0x00000000003a7805 */ /* 0x000fe4000001ff00 */
[----:B------:R-:W-:Y:S02]  /*71f0*/  CS2R R56, SRZ ;  /* 0x0000000000387805 */ /* 0x000fe4000001ff00 */
[----:B------:R-:W-:Y:S02]  /*7200*/  CS2R R66, SRZ ;  /* 0x0000000000427805 */ /* 0x000fe4000001ff00 */
[----:B------:R-:W-:Y:S02]  /*7210*/  CS2R R64, SRZ ;  /* 0x0000000000407805 */ /* 0x000fe4000001ff00 */
[----:B------:R-:W-:Y:S02]  /*7220*/  CS2R R74, SRZ ;  /* 0x00000000004a7805 */ /* 0x000fe4000001ff00 */
[----:B------:R-:W-:Y:S01]  /*7230*/  CS2R R72, SRZ ;  /* 0x0000000000487805 */ /* 0x000fe2000001ff00 */
[----:B------:R-:W-:Y:S06]  /*7240*/  @P1 BRA `(.L_x_85) ;  /* 0x00000000000c1947 */ /* 0x000fec0003800000 */
[----:B------:R-:W-:Y:S04]  /*7250*/  SHF.L.U32 R5, R47, 0x1f, RZ ;  /* 0x0000001f2f057819 */ /* 0x000fe800000006ff */
[----:B------:R-:W1:Y:S02]  /*7260*/  SYNCS.PHASECHK.TRANS64.TRYWAIT P1, [R0+URZ+0x80], R5 ;  /* 0x00008005000075a7 */ /* 0x000e6400080211ff */
[----:B-1----:R-:W-:Y:S05]  /*7270*/  @!P1 BRA `(.L_x_86) ;  /* 0x0000002400689947 */ /* 0x002fea0003800000 */
.L_x_85:
[----:B------:R-:W-:Y:S05]  /*7280*/  BSYNC B0 ;  /* 0x0000000000007941 */ /* 0x000fea0003800000 */
.L_x_84:
[----:B------:R2:W4:Y:S01]  /*7290*/  @P0 LDS.128 R48, [R112] ;  /* 0x0000000070300984 */ /* 0x0005220000000c00 */
[----:B------:R-:W-:Y:S03]  /*72a0*/  VIADD R116, R46, 0x1 ;  /* 0x000000012e747836 */ /* 0x000fe60000000000 */
[----:B------:R2:W2:Y:S04]  /*72b0*/  @P0 LDS.128 R56, [R111+0x10] ;  /* 0x000010006f380984 */ /* 0x0004a80000000c00 */
[----:B------:R2:W2:Y:S04]  /*72c0*/  @P0 LDS.128 R64, [R110+0x20] ;  /* 0x000020006e400984 */ /* 0x0004a80000000c00 */
[----:B------:R2:W2:Y:S01]  /*72d0*/  @P0 LDS.128 R72, [R87+0x10] ;  /* 0x0000100057480984 */ /* 0x0004a20000000c00 */
[C---:B------:R-:W-:Y:S04]  /*72e0*/  ISETP.NE.AND P0, PT, R116.reuse, 0x3, PT ;  /* 0x000000037400780c */ /* 0x040fe80003f05270 */
[----:B-1----:R-:W-:Y:S02]  /*72f0*/  SEL R0, RZ, 0x1, P0 ;  /* 0x00000001ff007807 */ /* 0x002fe40000000000 */
[----:B------:R-:W-:Y:S02]  /*7300*/  SEL R116, R116, RZ, P0 ;  /* 0x000000ff74747207 */ /* 0x000fe40000000000 */
[----:B------:R-:W-:Y:S02]  /*7310*/  LOP3.LUT R47, R47, R0, RZ, 0x3c, !PT ;  /* 0x000000002f2f7212 */ /* 0x000fe400078e3cff */
.L_x_83:
[----:B------:R-:W-:Y:S05]  /*7320*/  BSYNC B1 ;  /* 0x0000000000017941 */ /* 0x000fea0003800000 */
.L_x_82:
[----:B------:R-:W-:Y:S04]  /*7330*/  SHF.R.U32.HI R0, RZ, 0x15, R39 ;  /* 0x00000015ff007819 */ /* 0x000fe80000011627 */
[----:B------:R-:W-:Y:S01]  /*7340*/  LOP3.LUT P0, RZ, R0, 0x3, R95, 0x48, !PT ;  /* 0x0000000300ff7812 */ /* 0x000fe2000780485f */
[----:B------:R-:W-:Y:S01]  /*7350*/  @!UPT UIADD3 URZ, UPT, UPT, URZ, URZ, URZ ;  /* 0x000000fffffff290 */ /* 0x000fe2000fffe0ff */
[----:B------:R-:W-:Y:S11]  /*7360*/  @P3 BRA `(.L_x_87) ;  /* 0x0000000000083947 */ /* 0x000ff60003800000 */
[----:B------:R-:W1:Y:S02]  /*7370*/  SYNCS.PHASECHK.TRANS64.TRYWAIT P1, [R86+URZ+0xd0], R3 ;  /* 0x0000d003560075a7 */ /* 0x000e6400080211ff */
[----:B-1----:R-:W-:Y:S05]  /*7380*/  @!P1 BRA `(.L_x_88) ;  /* 0x0000002400389947 */ /* 0x002fea0003800000 */
.L_x_87:
[----:B------:R-:W-:Y:S05]  /*7390*/  @!P0 BRA `(.L_x_89) ;  /* 0x0000000000408947 */ /* 0x000fea0003800000 */
[----:B------:R-:W1:Y:S01]  /*73a0*/  LDCU.64 UR8, c[0x4][0x70] ;  /* 0x01000e00ff0877ac */ /* 0x000e620008000a00 */
[----:B------:R-:W-:Y:S01]  /*73b0*/  MOV R3, 0x0 ;  /* 0x0000000000037802 */ /* 0x000fe20000000f00 */
[----:B------:R-:W-:Y:S02]  /*73c0*/  HFMA2 R12, -RZ, RZ, 0, 5.9604644775390625e-08 ;  /* 0x00000001ff0c7431 */ /* 0x000fe400000001ff */
[----:B------:R-:W-:Y:S02]  /*73d0*/  IMAD.MOV.U32 R8, RZ, RZ, 0x192 ;  /* 0x00000192ff087424 */ /* 0x000fe400078e00ff */
[----:B------:R-:W-:Y:S01]  /*73e0*/  IMAD.MOV.U32 R13, RZ, RZ, RZ ;  /* 0x000000ffff0d7224 */ /* 0x000fe200078e00ff */
[----:B------:R-:W5:Y:S01]  /*73f0*/  LDCU.64 UR6, c[0x4][0x78] ;  /* 0x01000f00ff0677ac */ /* 0x000f620008000a00 */
[----:B------:R-:W2:Y:S01]  /*7400*/  LDC.64 R2, c[0x4][R3] ;  /* 0x0100000003027b82 */ /* 0x000ea20000000a00 */
[----:B------:R-:W3:Y:S01]  /*7410*/  LDCU.64 UR4, c[0x4][0x10] ;  /* 0x01000200ff0477ac */ /* 0x000ee20008000a00 */
[----:B-1----:R-:W-:Y:S01]  /*7420*/  MOV R5, UR9 ;  /* 0x0000000900057c02 */ /* 0x002fe20008000f00 */
[----:B------:R-:W-:Y:S01]  /*7430*/  IMAD.U32 R4, RZ, RZ, UR8 ;  /* 0x00000008ff047e24 */ /* 0x000fe2000f8e00ff */
[----:B-----5:R-:W-:Y:S01]  /*7440*/  MOV R7, UR7 ;  /* 0x0000000700077c02 */ /* 0x020fe20008000f00 */
[----:B------:R-:W-:Y:S01]  /*7450*/  IMAD.U32 R6, RZ, RZ, UR6 ;  /* 0x00000006ff067e24 */ /* 0x000fe2000f8e00ff */
[----:B---3--:R-:W-:Y:S01]  /*7460*/  MOV R11, UR5 ;  /* 0x00000005000b7c02 */ /* 0x008fe20008000f00 */
[----:B------:R-:W-:Y:S02]  /*7470*/  IMAD.U32 R10, RZ, RZ, UR4 ;  /* 0x00000004ff0a7e24 */ /* 0x000fe4000f8e00ff */
[----:B------:R-:W-:Y:S07]  /*7480*/  LEPC R20, `(.L_x_89) ;  /* 0x000000001014794e */ /* 0x000fee0000000000 */
[----:B--2-4-:R-:W-:Y:S05]  /*7490*/  CALL.ABS.NOINC R2 ;  /* 0x0000000002007343 */ /* 0x014fea0003c00000 */
.L_x_89:
[----:B------:R-:W-:Y:S05]  /*74a0*/  WARPSYNC.ALL ;  /* 0x0000000000007948 */ /* 0x000fea0003800000 */
[----:B------:R-:W-:Y:S01]  /*74b0*/  R2UR UR4, R39 ;  /* 0x00000000270472ca */ /* 0x000fe200000e0000 */
[--C-:B----4-:R-:W-:Y:S01]  /*74c0*/  HADD2.F32 R40, -RZ, R48.reuse.H0_H0 ;  /* 0x20000030ff287230 */ /* 0x110fe20000004100 */
[----:B------:R-:W-:Y:S01]  /*74d0*/  ISETP.NE.AND P1, PT, R93, RZ, PT ;  /* 0x000000ff5d00720c */ /* 0x000fe20003f25270 */
[----:B------:R-:W-:Y:S01]  /*74e0*/  HADD2.F32 R43, -RZ, R48.H1_H1 ;  /* 0x30000030ff2b7230 */ /* 0x000fe20000004100 */
[----:B------:R-:W-:Y:S01]  /*74f0*/  BSSY.RECONVERGENT B0, `(.L_x_90) ;  /* 0x0000086000007945 */ /* 0x000fe20003800200 */
[----:B------:R-:W-:Y:S01]  /*7500*/  HADD2.F32 R42, -RZ, R49.H0_H0 ;  /* 0x20000031ff2a7230 */ /* 0x000fe20000004100 */
[----:B------:R-:W-:Y:S01]  /*7510*/  IADD3 R46, PT, PT, R46, 0x1, RZ ;  /* 0x000000012e2e7810 */ /* 0x000fe20007ffe0ff */
[----:B------:R-:W-:Y:S02]  /*7520*/  HADD2.F32 R45, -RZ, R51.H0_H0 ;  /* 0x20000033ff2d7230 */ /* 0x000fe40000004100 */
[----:B--2---:R-:W-:Y:S04]  /*7530*/  HADD2.F32 R44, -RZ, R75.H1_H1 ;  /* 0x3000004bff2c7230 */ /* 0x004fe80000004100 */
[----:B------:R-:W3:Y:S02]  /*7540*/  LDTM.x32 R4, tmem[UR4] ;  /* 0x00000004000479ee */ /* 0x000ee400082c0000 */
[C---:B---3--:R-:W-:Y:S01]  /*7550*/  FMUL R0, R38.reuse, R4 ;  /* 0x0000000426007220 */ /* 0x048fe20000400000 */
[C---:B------:R-:W-:Y:S01]  /*7560*/  FMUL R2, R38.reuse, R5 ;  /* 0x0000000526027220 */ /* 0x040fe20000400000 */
[C---:B------:R-:W-:Y:S01]  /*7570*/  FMUL R3, R38.reuse, R6 ;  /* 0x0000000626037220 */ /* 0x040fe20000400000 */
[C---:B------:R-:W-:Y:S01]  /*7580*/  FMUL R7, R38.reuse, R7 ;  /* 0x0000000726077220 */ /* 0x040fe20000400000 */
[C---:B------:R-:W-:Y:S01]  /*7590*/  FFMA R0, R41.reuse, R40, R0 ;  /* 0x0000002829007223 */ /* 0x040fe20000000000 */
[----:B------:R-:W-:Y:S02]  /*75a0*/  HADD2.F32 R40, -RZ, R49.H1_H1 ;  /* 0x30000031ff287230 */ /* 0x000fe40000004100 */
[C---:B------:R-:W-:Y:S01]  /*75b0*/  FFMA R2, R41.reuse, R43, R2 ;  /* 0x0000002b29027223 */ /* 0x040fe20000000002 */
[C---:B------:R-:W-:Y:S01]  /*75c0*/  FFMA R3, R41.reuse, R42, R3 ;  /* 0x0000002a29037223 */ /* 0x040fe20000000003 */
[--C-:B------:R-:W-:Y:S02]  /*75d0*/  HADD2.F32 R43, -RZ, R50.reuse.H0_H0 ;  /* 0x20000032ff2b7230 */ /* 0x100fe40000004100 */
[----:B------:R-:W-:Y:S01]  /*75e0*/  FMUL R4, R38, R8 ;  /* 0x0000000826047220 */ /* 0x000fe20000400000 */
[----:B------:R-:W-:Y:S01]  /*75f0*/  HADD2.F32 R42, -RZ, R50.H1_H1 ;  /* 0x30000032ff2a7230 */ /* 0x000fe20000004100 */
[----:B------:R-:W-:Y:S01]  /*7600*/  F2FP.F16.F32.PACK_AB R52, R2, R0 ;  /* 0x000000000234723e */ /* 0x000fe200000000ff */
[C---:B------:R-:W-:Y:S01]  /*7610*/  FFMA R7, R41.reuse, R40, R7 ;  /* 0x0000002829077223 */ /* 0x040fe20000000007 */
[----:B------:R-:W-:Y:S01]  /*7620*/  FFMA R4, R41, R43, R4 ;  /* 0x0000002b29047223 */ /* 0x000fe20000000004 */
[C---:B------:R-:W-:Y:S01]  /*7630*/  FMUL R5, R38.reuse, R9 ;  /* 0x0000000926057220 */ /* 0x040fe20000400000 */
[C---:B------:R-:W-:Y:S01]  /*7640*/  FMUL R6, R38.reuse, R10 ;  /* 0x0000000a26067220 */ /* 0x040fe20000400000 */
[----:B------:R-:W-:Y:S01]  /*7650*/  HADD2.F32 R40, -RZ, R51.H1_H1 ;  /* 0x30000033ff287230 */ /* 0x000fe20000004100 */
[----:B------:R-:W-:Y:S01]  /*7660*/  F2FP.F16.F32.PACK_AB R53, R7, R3 ;  /* 0x000000030735723e */ /* 0x000fe200000000ff */
[C---:B------:R-:W-:Y:S01]  /*7670*/  FFMA R5, R41.reuse, R42, R5 ;  /* 0x0000002a29057223 */ /* 0x040fe20000000005 */
[----:B------:R-:W-:Y:S01]  /*7680*/  FFMA R6, R41, R45, R6 ;  /* 0x0000002d29067223 */ /* 0x000fe20000000006 */
[C---:B------:R-:W-:Y:S01]  /*7690*/  FMUL R11, R38.reuse, R11 ;  /* 0x0000000b260b7220 */ /* 0x040fe20000400000 */
[--C-:B------:R-:W-:Y:S02]  /*76a0*/  HADD2.F32 R43, -RZ, R56.reuse.H0_H0 ;  /* 0x20000038ff2b7230 */ /* 0x100fe40000004100 */
[C---:B------:R-:W-:Y:S01]  /*76b0*/  FMUL R8, R38.reuse, R12 ;  /* 0x0000000c26087220 */ /* 0x040fe20000400000 */
[----:B------:R-:W-:Y:S01]  /*76c0*/  F2FP.F16.F32.PACK_AB R54, R5, R4 ;  /* 0x000000040536723e */ /* 0x000fe200000000ff */
[C---:B------:R-:W-:Y:S01]  /*76d0*/  FFMA R11, R41.reuse, R40, R11 ;  /* 0x00000028290b7223 */ /* 0x040fe2000000000b */
[----:B------:R-:W-:Y:S02]  /*76e0*/  HADD2.F32 R40, -RZ, R56.H1_H1 ;  /* 0x30000038ff287230 */ /* 0x000fe40000004100 */
[----:B------:R-:W-:Y:S01]  /*76f0*/  FFMA R8, R41, R43, R8 ;  /* 0x0000002b29087223 */ /* 0x000fe20000000008 */
[C---:B------:R-:W-:Y:S01]  /*7700*/  FMUL R9, R38.reuse, R13 ;  /* 0x0000000d26097220 */ /* 0x040fe20000400000 */
[--C-:B------:R-:W-:Y:S01]  /*7710*/  HADD2.F32 R45, -RZ, R57.reuse.H0_H0 ;  /* 0x20000039ff2d7230 */ /* 0x100fe20000004100 */
[----:B------:R-:W-:Y:S01]  /*7720*/  F2FP.F16.F32.PACK_AB R55, R11, R6 ;  /* 0x000000060b37723e */ /* 0x000fe200000000ff */
[C---:B------:R-:W-:Y:S01]  /*7730*/  FMUL R10, R38.reuse, R14 ;  /* 0x0000000e260a7220 */ /* 0x040fe20000400000 */
[----:B------:R-:W-:Y:S02]  /*7740*/  HADD2.F32 R42, -RZ, R57.H1_H1 ;  /* 0x30000039ff2a7230 */ /* 0x000fe40000004100 */
[C---:B------:R-:W-:Y:S01]  /*7750*/  FFMA R9, R41.reuse, R40, R9 ;  /* 0x0000002829097223 */ /* 0x040fe20000000009 */
[C---:B------:R-:W-:Y:S01]  /*7760*/  FMUL R15, R38.reuse, R15 ;  /* 0x0000000f260f7220 */ /* 0x040fe20000400000 */
[----:B------:R1:W-:Y:S01]  /*7770*/  STS.128 [R112], R52 ;  /* 0x0000003470007388 */ /* 0x0003e20000000c00 */
[----:B------:R-:W-:Y:S01]  /*7780*/  FFMA R10, R41, R45, R10 ;  /* 0x0000002d290a7223 */ /* 0x000fe2000000000a */
[--C-:B------:R-:W-:Y:S01]  /*7790*/  HADD2.F32 R40, -RZ, R58.reuse.H0_H0 ;  /* 0x2000003aff287230 */ /* 0x100fe20000004100 */
[----:B------:R-:W-:Y:S01]  /*77a0*/  F2FP.F16.F32.PACK_AB R60, R9, R8 ;  /* 0x00000008093c723e */ /* 0x000fe200000000ff */
[----:B------:R-:W-:Y:S01]  /*77b0*/  FFMA R15, R41, R42, R15 ;  /* 0x0000002a290f7223 */ /* 0x000fe2000000000f */
[C---:B------:R-:W-:Y:S01]  /*77c0*/  FMUL R12, R38.reuse, R16 ;  /* 0x00000010260c7220 */ /* 0x040fe20000400000 */
[----:B------:R-:W-:Y:S02]  /*77d0*/  HADD2.F32 R42, -RZ, R58.H1_H1 ;  /* 0x3000003aff2a7230 */ /* 0x000fe40000004100 */
[C---:B------:R-:W-:Y:S01]  /*77e0*/  FMUL R13, R38.reuse, R17 ;  /* 0x00000011260d7220 */ /* 0x040fe20000400000 */
[--C-:B------:R-:W-:Y:S01]  /*77f0*/  HADD2.F32 R43, -RZ, R59.reuse.H0_H0 ;  /* 0x2000003bff2b7230 */ /* 0x100fe20000004100 */
[----:B------:R-:W-:Y:S01]  /*7800*/  F2FP.F16.F32.PACK_AB R61, R15, R10 ;  /* 0x0000000a0f3d723e */ /* 0x000fe200000000ff */
[C---:B------:R-:W-:Y:S01]  /*7810*/  FFMA R12, R41.reuse, R40, R12 ;  /* 0x00000028290c7223 */ /* 0x040fe2000000000c */
[C---:B------:R-:W-:Y:S01]  /*7820*/  FFMA R13, R41.reuse, R42, R13 ;  /* 0x0000002a290d7223 */ /* 0x040fe2000000000d */
[C---:B------:R-:W-:Y:S01]  /*7830*/  FMUL R14, R38.reuse, R18 ;  /* 0x00000012260e7220 */ /* 0x040fe20000400000 */
[----:B------:R-:W-:Y:S02]  /*7840*/  HADD2.F32 R40, -RZ, R59.H1_H1 ;  /* 0x3000003bff287230 */ /* 0x000fe40000004100 */
[C---:B------:R-:W-:Y:S01]  /*7850*/  FMUL R19, R38.reuse, R19 ;  /* 0x0000001326137220 */ /* 0x040fe20000400000 */
[C---:B------:R-:W-:Y:S01]  /*7860*/  FMUL R16, R38.reuse, R20 ;  /* 0x0000001426107220 */ /* 0x040fe20000400000 */
[C---:B------:R-:W-:Y:S01]  /*7870*/  FFMA R14, R41.reuse, R43, R14 ;  /* 0x0000002b290e7223 */ /* 0x040fe2000000000e */
[--C-:B------:R-:W-:Y:S02]  /*7880*/  HADD2.F32 R43, -RZ, R64.reuse.H0_H0 ;  /* 0x20000040ff2b7230 */ /* 0x100fe40000004100 */
[C---:B------:R-:W-:Y:S01]  /*7890*/  FFMA R19, R41.reuse, R40, R19 ;  /* 0x0000002829137223 */ /* 0x040fe20000000013 */
[----:B------:R-:W-:Y:S02]  /*78a0*/  HADD2.F32 R42, -RZ, R64.H1_H1 ;  /* 0x30000040ff2a7230 */ /* 0x000fe40000004100 */
[C---:B------:R-:W-:Y:S01]  /*78b0*/  FMUL R17, R38.reuse, R21 ;  /* 0x0000001526117220 */ /* 0x040fe20000400000 */
[--C-:B------:R-:W-:Y:S02]  /*78c0*/  HADD2.F32 R45, -RZ, R65.reuse.H0_H0 ;  /* 0x20000041ff2d7230 */ /* 0x100fe40000004100 */
[C---:B------:R-:W-:Y:S01]  /*78d0*/  FMUL R18, R38.reuse, R22 ;  /* 0x0000001626127220 */ /* 0x040fe20000400000 */
[----:B------:R-:W-:Y:S02]  /*78e0*/  HADD2.F32 R40, -RZ, R65.H1_H1 ;  /* 0x30000041ff287230 */ /* 0x000fe40000004100 */
[C---:B------:R-:W-:Y:S01]  /*78f0*/  FMUL R23, R38.reuse, R23 ;  /* 0x0000001726177220 */ /* 0x040fe20000400000 */
[C---:B------:R-:W-:Y:S01]  /*7900*/  FFMA R16, R41.reuse, R43, R16 ;  /* 0x0000002b29107223 */ /* 0x040fe20000000010 */
[C---:B------:R-:W-:Y:S01]  /*7910*/  FFMA R17, R41.reuse, R42, R17 ;  /* 0x0000002a29117223 */ /* 0x040fe20000000011 */
[C---:B------:R-:W-:Y:S01]  /*7920*/  FFMA R18, R41.reuse, R45, R18 ;  /* 0x0000002d29127223 */ /* 0x040fe20000000012 */
[C---:B------:R-:W-:Y:S01]  /*7930*/  FFMA R23, R41.reuse, R40, R23 ;  /* 0x0000002829177223 */ /* 0x040fe20000000017 */
[--C-:B------:R-:W-:Y:S02]  /*7940*/  HADD2.F32 R43, -RZ, R66.reuse.H0_H0 ;  /* 0x20000042ff2b7230 */ /* 0x100fe40000004100 */
[C---:B------:R-:W-:Y:S01]  /*7950*/  FMUL R20, R38.reuse, R24 ;  /* 0x0000001826147220 */ /* 0x040fe20000400000 */
        /* <DEDUP_REMOVED lines=9> */
[----:B------:R-:W-:Y:S01]  /*79f0*/  FFMA R27, R41, R42, R27 ;  /* 0x0000002a291b7223 */ /* 0x000fe2000000001b */
[--C-:B------:R-:W-:Y:S02]  /*7a00*/  HADD2.F32 R40, -RZ, R72.reuse.H0_H0 ;  /* 0x20000048ff287230 */ /* 0x100fe40000004100 */
[C---:B------:R-:W-:Y:S01]  /*7a10*/  FMUL R24, R38.reuse, R28 ;  /* 0x0000001c26187220 */ /* 0x040fe20000400000 */
[----:B------:R-:W-:Y:S02]  /*7a20*/  HADD2.F32 R42, -RZ, R72.H1_H1 ;  /* 0x30000048ff2a7230 */ /* 0x000fe40000004100 */
[C---:B------:R-:W-:Y:S01]  /*7a30*/  FMUL R25, R38.reuse, R29 ;  /* 0x0000001d26197220 */ /* 0x040fe20000400000 */
[--C-:B------:R-:W-:Y:S02]  /*7a40*/  HADD2.F32 R43, -RZ, R73.reuse.H0_H0 ;  /* 0x20000049ff2b7230 */ /* 0x100fe40000004100 */
[C---:B------:R-:W-:Y:S01]  /*7a50*/  FMUL R26, R38.reuse, R30 ;  /* 0x0000001e261a7220 */ /* 0x040fe20000400000 */
[----:B------:R-:W-:Y:S01]  /*7a60*/  F2FP.F16.F32.PACK_AB R62, R13, R12 ;  /* 0x0000000c0d3e723e */ /* 0x000fe200000000ff */
[----:B------:R-:W-:Y:S01]  /*7a70*/  FFMA R24, R41, R40, R24 ;  /* 0x0000002829187223 */ /* 0x000fe20000000018 */
[----:B------:R-:W-:Y:S01]  /*7a80*/  F2FP.F16.F32.PACK_AB R63, R19, R14 ;  /* 0x0000000e133f723e */ /* 0x000fe200000000ff */
[C---:B------:R-:W-:Y:S01]  /*7a90*/  FFMA R25, R41.reuse, R42, R25 ;  /* 0x0000002a29197223 */ /* 0x040fe20000000019 */
[C---:B------:R-:W-:Y:S01]  /*7aa0*/  FFMA R26, R41.reuse, R43, R26 ;  /* 0x0000002b291a7223 */ /* 0x040fe2000000001a */
[----:B------:R-:W-:Y:S02]  /*7ab0*/  HADD2.F32 R40, -RZ, R73.H1_H1 ;  /* 0x30000049ff287230 */ /* 0x000fe40000004100 */
[C---:B------:R-:W-:Y:S01]  /*7ac0*/  FMUL R31, R38.reuse, R31 ;  /* 0x0000001f261f7220 */ /* 0x040fe20000400000 */
[----:B------:R1:W-:Y:S01]  /*7ad0*/  STS.128 [R111+0x10], R60 ;  /* 0x0000103c6f007388 */ /* 0x0003e20000000c00 */
[--C-:B------:R-:W-:Y:S02]  /*7ae0*/  HADD2.F32 R43, -RZ, R74.reuse.H0_H0 ;  /* 0x2000004aff2b7230 */ /* 0x100fe40000004100 */
[C---:B------:R-:W-:Y:S01]  /*7af0*/  FMUL R28, R38.reuse, R32 ;  /* 0x00000020261c7220 */ /* 0x040fe20000400000 */
[----:B------:R-:W-:Y:S02]  /*7b00*/  HADD2.F32 R42, -RZ, R74.H1_H1 ;  /* 0x3000004aff2a7230 */ /* 0x000fe40000004100 */
[C---:B------:R-:W-:Y:S01]  /*7b10*/  FMUL R29, R38.reuse, R33 ;  /* 0x00000021261d7220 */ /* 0x040fe20000400000 */
[----:B------:R-:W-:Y:S02]  /*7b20*/  HADD2.F32 R45, -RZ, R75.H0_H0 ;  /* 0x2000004bff2d7230 */ /* 0x000fe40000004100 */
[C---:B------:R-:W-:Y:S01]  /*7b30*/  FMUL R30, R38.reuse, R34 ;  /* 0x00000022261e7220 */ /* 0x040fe20000400000 */
[----:B------:R-:W-:Y:S01]  /*7b40*/  FFMA R31, R41, R40, R31 ;  /* 0x00000028291f7223 */ /* 0x000fe2000000001f */
[----:B------:R-:W-:Y:S01]  /*7b50*/  FMUL R35, R38, R35 ;  /* 0x0000002326237220 */ /* 0x000fe20000400000 */
[----:B------:R-:W-:Y:S01]  /*7b60*/  F2FP.F16.F32.PACK_AB R68, R17, R16 ;  /* 0x000000101144723e */ /* 0x000fe200000000ff */
[----:B------:R-:W-:Y:S01]  /*7b70*/  FFMA R28, R41, R43, R28 ;  /* 0x0000002b291c7223 */ /* 0x000fe2000000001c */
[----:B------:R-:W-:Y:S01]  /*7b80*/  F2FP.F16.F32.PACK_AB R69, R23, R18 ;  /* 0x000000121745723e */ /* 0x000fe200000000ff */
[----:B------:R-:W-:Y:S01]  /*7b90*/  FFMA R29, R41, R42, R29 ;  /* 0x0000002a291d7223 */ /* 0x000fe2000000001d */
[----:B------:R-:W-:Y:S01]  /*7ba0*/  F2FP.F16.F32.PACK_AB R70, R21, R20 ;  /* 0x000000141546723e */ /* 0x000fe200000000ff */
[----:B------:R-:W-:Y:S01]  /*7bb0*/  FFMA R30, R41, R45, R30 ;  /* 0x0000002d291e7223 */ /* 0x000fe2000000001e */
[----:B------:R-:W-:Y:S01]  /*7bc0*/  F2FP.F16.F32.PACK_AB R71, R27, R22 ;  /* 0x000000161b47723e */ /* 0x000fe200000000ff */
[----:B------:R-:W-:Y:S01]  /*7bd0*/  FFMA R35, R41, R44, R35 ;  /* 0x0000002c29237223 */ /* 0x000fe20000000023 */
[----:B------:R-:W-:Y:S02]  /*7be0*/  F2FP.F16.F32.PACK_AB R104, R25, R24 ;  /* 0x000000181968723e */ /* 0x000fe400000000ff */
[----:B------:R-:W-:Y:S01]  /*7bf0*/  F2FP.F16.F32.PACK_AB R105, R31, R26 ;  /* 0x0000001a1f69723e */ /* 0x000fe200000000ff */
[----:B------:R1:W-:Y:S01]  /*7c00*/  STS.128 [R110+0x20], R68 ;  /* 0x000020446e007388 */ /* 0x0003e20000000c00 */
[----:B------:R-:W-:Y:S02]  /*7c10*/  F2FP.F16.F32.PACK_AB R106, R29, R28 ;  /* 0x0000001c1d6a723e */ /* 0x000fe400000000ff */
[----:B------:R-:W-:Y:S05]  /*7c20*/  F2FP.F16.F32.PACK_AB R107, R35, R30 ;  /* 0x0000001e236b723e */ /* 0x000fea00000000ff */
[----:B------:R1:W-:Y:S01]  /*7c30*/  STS.128 [R87+0x10], R104 ;  /* 0x0000106857007388 */ /* 0x0003e20000000c00 */
[----:B------:R-:W-:Y:S01]  /*7c40*/  @!PT LDS RZ, [RZ] ;  /* 0x00000000fffff984 */ /* 0x000fe20000000800 */
[----:B------:R-:W-:Y:S01]  /*7c50*/  @!PT LDS RZ, [RZ] ;  /* 0x00000000fffff984 */ /* 0x000fe20000000800 */
[----:B------:R-:W-:Y:S01]  /*7c60*/  @!PT LDS RZ, [RZ] ;  /* 0x00000000fffff984 */ /* 0x000fe20000000800 */
[----:B------:R-:W-:Y:S01]  /*7c70*/  @!PT LDS RZ, [RZ] ;  /* 0x00000000fffff984 */ /* 0x000fe20000000800 */
[----:B------:R2:W-:Y:S07]  /*7c80*/  MEMBAR.ALL.CTA ;  /* 0x0000000000007992 */ /* 0x0005ee0000008000 */
[----:B--2---:R-:W2:Y:S02]  /*7c90*/  FENCE.VIEW.ASYNC.S ;  /* 0x00000000000073c6 */ /* 0x004ea40000000000 */
[----:B--2---:R-:W-:Y:S06]  /*7ca0*/  BAR.SYNC.DEFER_BLOCKING 0x1, 0x80 ;  /* 0x0042000000007b1d */ /* 0x004fec0000010000 */
[----:B------:R-:W-:Y:S05]  /*7cb0*/  @P1 BRA `(.L_x_91) ;  /* 0x0000000000241947 */ /* 0x000fea0003800000 */
[----:B------:R-:W2:Y:S01]  /*7cc0*/  LDCU.64 UR6, c[0x0][0x348] ;  /* 0x00006900ff0677ac */ /* 0x000ea20008000a00 */
[----:B------:R-:W-:Y:S01]  /*7cd0*/  R2UR UR5, R114 ;  /* 0x00000000720572ca */ /* 0x000fe200000e0000 */
[----:B------:R-:W-:Y:S11]  /*7ce0*/  UMOV UR41, UR52 ;  /* 0x0000003400297c82 */ /* 0x000ff60008000000 */
[----:B------:R-:W-:Y:S01]  /*7cf0*/  @!UPT UIADD3 URZ, UPT, UPT, URZ, URZ, URZ ;  /* 0x000000fffffff290 */ /* 0x000fe2000fffe0ff */
[----:B------:R-:W-:Y:S02]  /*7d00*/  UIADD3 UR40, UPT, UPT, UR51, 0x200, UR5 ;  /* 0x0000020033287890 */ /* 0x000fe4000fffe005 */
[----:B--2---:R-:W-:Y:S04]  /*7d10*/  UIADD3 UR4, UP0, UPT, UR6, 0x780, URZ ;  /* 0x0000078006047890 */ /* 0x004fe8000ff1e0ff */
[----:B------:R-:W-:Y:S09]  /*7d20*/  UIADD3.X UR5, UPT, UPT, URZ, UR7, URZ, UP0, !UPT ;  /* 0x00000007ff057290 */ /* 0x000ff200087fe4ff */
[----:B------:R2:W-:Y:S02]  /*7d30*/  UTMASTG.5D [UR40], [UR4] ;  /* 0x00000028040073b5 */ /* 0x0005e40008020000 */
[----:B--2---:R0:W-:Y:S02]  /*7d40*/  UTMACMDFLUSH ;  /* 0x00000000000079b7 */ /* 0x0041e40000000000 */
.L_x_91:
[----:B------:R-:W-:Y:S05]  /*7d50*/  BSYNC.RECONVERGENT B0 ;  /* 0x0000000000007941 */ /* 0x000fea0003800200 */
.L_x_90:
[----:B------:R-:W-:Y:S01]  /*7d60*/  R2UR UR49, R46 ;  /* 0x000000002e3172ca */ /* 0x000fe200000e0000 */
[----:B------:R-:W-:Y:S01]  /*7d70*/  BSSY.RECONVERGENT B0, `(.L_x_92) ;  /* 0x0000007000007945 */ /* 0x000fe20003800200 */
[----:B------:R-:W-:Y:S04]  /*7d80*/  ISETP.NE.AND P2, PT, R98, RZ, PT ;  /* 0x000000ff6200720c */ /* 0x000fe80003f45270 */
[----:B------:R-:W-:Y:S07]  /*7d90*/  ISETP.NE.U32.OR P0, PT, R109, 0x1, !P2 ;  /* 0x000000016d00780c */ /* 0x000fee0005705470 */
[----:B------:R-:W-:Y:S04]  /*7da0*/  UISETP.NE.AND UP0, UPT, UR49, 0x3, UPT ;  /* 0x000000033100788c */ /* 0x000fe8000bf05270 */
[----:B------:R-:W-:Y:S01]  /*7db0*/  USEL UR50, UR49, URZ, UP0 ;  /* 0x000000ff31327287 */ /* 0x000fe20008000000 */
[----:B------:R-:W-:Y:S11]  /*7dc0*/  @P1 BRA `(.L_x_93) ;  /* 0x0000000000041947 */ /* 0x000ff60003800000 */
[----:B------:R-:W-:Y:S04]  /*7dd0*/  DEPBAR.LE SB0, 0x1 ;  /* 0x000080400000791a */ /* 0x000fe80000000000 */
.L_x_93:
[----:B------:R-:W-:Y:S05]  /*7de0*/  BSYNC.RECONVERGENT B0 ;  /* 0x0000000000007941 */ /* 0x000fea0003800200 */
.L_x_92:
[----:B------:R-:W-:Y:S01]  /*7df0*/  BAR.SYNC.DEFER_BLOCKING 0x1, 0x80 ;  /* 0x0042000000007b1d */ /* 0x000fe20000010000 */
[----:B------:R-:W-:Y:S01]  /*7e00*/  LEA R3, R116, UR51, 0x3 ;  /* 0x0000003374037c11 */ /* 0x000fe2000f8e18ff */
[----:B------:R-:W-:Y:S01]  /*7e10*/  UISETP.NE.AND UP0, UPT, UR54, URZ, UPT ;  /* 0x000000ff3600728c */ /* 0x000fe2000bf05270 */
[----:B------:R-:W-:Y:S08]  /*7e20*/  @P0 SHF.L.U32 R4, R47, 0x1f, RZ ;  /* 0x0000001f2f040819 */ /* 0x000ff000000006ff */
[----:B------:R-:W-:Y:S05]  /*7e30*/  BRA.U !UP0, `(.L_x_94) ;  /* 0x0000000108307547 */ /* 0x000fea000b800000 */
[----:B------:R-:W-:Y:S01]  /*7e40*/  ISETP.NE.U32.OR P1, PT, R109, 0x1, !P2 ;  /* 0x000000016d00780c */ /* 0x000fe20005725470 */
[----:B------:R-:W2:Y:S01]  /*7e50*/  S2R R0, SR_CgaCtaId ;  /* 0x0000000000007919 */ /* 0x000ea20000008800 */
[----:B------:R-:W-:Y:S11]  /*7e60*/  IMAD.U32 R2, RZ, RZ, UR55 ;  /* 0x00000037ff027e24 */ /* 0x000ff6000f8e00ff */
[C---:B------:R-:W-:Y:S01]  /*7e70*/  @P1 LEA R5, R2.reuse, UR51, 0x3 ;  /* 0x0000003302051c11 */ /* 0x040fe2000f8e18ff */
[----:B------:R-:W-:Y:S04]  /*7e80*/  VIADD R2, R2, 0x1 ;  /* 0x0000000102027836 */ /* 0x000fe80000000000 */
[----:B------:R-:W-:Y:S05]  /*7e90*/  @P1 VIADD R5, R5, 0x98 ;  /* 0x0000009805051836 */ /* 0x000fea0000000000 */
[----:B--2---:R-:W-:Y:S04]  /*7ea0*/  @P1 PRMT R0, R0, 0x654, R5 ;  /* 0x0000065400001816 */ /* 0x004fe80000000005 */
[----:B------:R2:W-:Y:S01]  /*7eb0*/  @P1 SYNCS.ARRIVE.TRANS64.RED.A1T0 RZ, [R0+URZ], RZ ;  /* 0x000000ff00ff19a7 */ /* 0x0005e200081004ff */
[C---:B------:R-:W-:Y:S04]  /*7ec0*/  ISETP.NE.AND P1, PT, R2.reuse, 0x3, PT ;  /* 0x000000030200780c */ /* 0x040fe80003f25270 */
[----:B------:R-:W-:Y:S04]  /*7ed0*/  SEL R2, R2, RZ, P1 ;  /* 0x000000ff02027207 */ /* 0x000fe80000800000 */
[----:B------:R-:W-:Y:S11]  /*7ee0*/  R2UR UR55, R2 ;  /* 0x00000000023772ca */ /* 0x000ff600000e0000 */
[----:B------:R-:W-:Y:S04]  /*7ef0*/  @!UPT UIADD3 URZ, UPT, UPT, URZ, URZ, URZ ;  /* 0x000000fffffff290 */ /* 0x000fe8000fffe0ff */
.L_x_94:
[----:B------:R-:W3:Y:S01]  /*7f00*/  @P0 SYNCS.PHASECHK.TRANS64.TRYWAIT P1, [R3+URZ+0x80], R4 ;  /* 0x00008004030005a7 */ /* 0x000ee200080211ff */
[----:B------:R-:W-:Y:S01]  /*7f10*/  BSSY B1, `(.L_x_95) ;  /* 0x0000013000017945 */ /* 0x000fe20003800000 */
[----:B---3--:R-:W-:Y:S03]  /*7f20*/  @P0 SEL R113, RZ, 0x1, !P1 ;  /* 0x00000001ff710807 */ /* 0x008fe60004800000 */
[----:B------:R-:W-:Y:S05]  /*7f30*/  @!P0 BRA `(.L_x_96) ;  /* 0x0000000000408947 */ /* 0x000fea0003800000 */
[----:B------:R-:W-:Y:S01]  /*7f40*/  ISETP.NE.U32.AND P0, PT, R115, 0x1, PT ;  /* 0x000000017300780c */ /* 0x000fe20003f05070 */
[----:B------:R-:W-:Y:S01]  /*7f50*/  BSSY B0, `(.L_x_97) ;  /* 0x000000a000007945 */ /* 0x000fe20003800000 */
[----:B------:R-:W-:Y:S11]  /*7f60*/  ISETP.NE.AND P1, PT, R113, RZ, PT ;  /* 0x000000ff7100720c */ /* 0x000ff60003f25270 */
[----:B------:R-:W-:Y:S04]  /*7f70*/  @P0 IMAD R116, R116, 0x2000, R103 ;  /* 0x0000200074740824 */ /* 0x000fe800078e0267 */
[----:B------:R-:W-:Y:S01]  /*7f80*/  @P0 IMAD.IADD R5, R85, 0x1, R116 ;  /* 0x0000000155050824 */ /* 0x000fe200078e0274 */
[----:B------:R-:W-:Y:S03]  /*7f90*/  @P0 IADD3 R2, PT, PT, R84, R116, RZ ;  /* 0x0000007454020210 */ /* 0x000fe60007ffe0ff */
[----:B--2---:R-:W-:Y:S01]  /*7fa0*/  @P0 IMAD.IADD R0, R102, 0x1, R5 ;  /* 0x0000000166000824 */ /* 0x004fe200078e0205 */
[----:B------:R-:W-:Y:S06]  /*7fb0*/  @P1 BRA `(.L_x_98) ;  /* 0x00000000000c1947 */ /* 0x000fec0003800000 */
[----:B------:R-:W-:Y:S04]  /*7fc0*/  SHF.L.U32 R4, R47, 0x1f, RZ ;  /* 0x0000001f2f047819 */ /* 0x000fe800000006ff */
[----:B------:R-:W2:Y:S02]  /*7fd0*/  SYNCS.PHASECHK.TRANS64.TRYWAIT P1, [R3+URZ+0x80], R4 ;  /* 0x00008004030075a7 */ /* 0x000ea400080211ff */
[----:B--2---:R-:W-:Y:S05]  /*7fe0*/  @!P1 BRA `(.L_x_99) ;  /* 0x0000001800349947 */ /* 0x004fea0003800000 */
.L_x_98:
[----:B------:R-:W-:Y:S05]  /*7ff0*/  BSYNC B0 ;  /* 0x0000000000007941 */ /* 0x000fea0003800000 */
.L_x_97:
[----:B------:R3:W4:Y:S04]  /*8000*/  @P0 LDS.128 R48, [R116] ;  /* 0x0000000074300984 */ /* 0x0007280000000c00 */
[----:B------:R3:W1:Y:S04]  /*8010*/  @P0 LDS.128 R64, [R2+0x20] ;  /* 0x0000200002400984 */ /* 0x0006680000000c00 */
[----:B------:R3:W1:Y:S04]  /*8020*/  @P0 LDS.128 R56, [R5+0x10] ;  /* 0x0000100005380984 */ /* 0x0006680000000c00 */
[----:B------:R3:W1:Y:S02]  /*8030*/  @P0 LDS.128 R72, [R0+0x10] ;  /* 0x0000100000480984 */ /* 0x0006640000000c00 */
.L_x_96:
[----:B------:R-:W-:Y:S05]  /*8040*/  BSYNC B1 ;  /* 0x0000000000017941 */ /* 0x000fea0003800000 */
.L_x_95:
[----:B--23--:R-:W-:Y:S05]  /*8050*/  VIADD R0, R39, 0x20 ;  /* 0x0000002027007836 */ /* 0x00cfea0000000000 */
[----:B------:R-:W-:Y:S04]  /*8060*/  SHF.R.U32.HI R0, RZ, 0x15, R0 ;  /* 0x00000015ff007819 */ /* 0x000fe80000011600 */
[----:B------:R-:W-:Y:S11]  /*8070*/  LOP3.LUT P0, RZ, R0, 0x3, R95, 0x48, !PT ;  /* 0x0000000300ff7812 */ /* 0x000ff6000780485f */
[----:B------:R-:W-:Y:S02]  /*8080*/  @!UPT UIADD3 URZ, UPT, UPT, URZ, URZ, URZ ;  /* 0x000000fffffff290 */ /* 0x000fe4000fffe0ff */
[----:B------:R-:W-:Y:S05]  /*8090*/  @!P0 BRA `(.L_x_100) ;  /* 0x0000000000408947 */ /* 0x000fea0003800000 */
[----:B------:R-:W2:Y:S01]  /*80a0*/  LDCU.64 UR8, c[0x4][0x70] ;  /* 0x01000e00ff0877ac */ /* 0x000ea20008000a00 */
[----:B------:R-:W-:Y:S01]  /*80b0*/  MOV R3, 0x0 ;  /* 0x0000000000037802 */ /* 0x000fe20000000f00 */
[----:B------:R-:W-:Y:S02]  /*80c0*/  HFMA2 R12, -RZ, RZ, 0, 5.9604644775390625e-08 ;  /* 0x00000001ff0c7431 */ /* 0x000fe400000001ff */
[----:B------:R-:W-:Y:S02]  /*80d0*/  IMAD.MOV.U32 R8, RZ, RZ, 0x192 ;  /* 0x00000192ff087424 */ /* 0x000fe400078e00ff */
[----:B------:R-:W-:Y:S01]  /*80e0*/  IMAD.MOV.U32 R13, RZ, RZ, RZ ;  /* 0x000000ffff0d7224 */ /* 0x000fe200078e00ff */
[----:B------:R-:W3:Y:S01]  /*80f0*/  LDCU.64 UR6, c[0x4][0x78] ;  /* 0x01000f00ff0677ac */ /* 0x000ee20008000a00 */
[----:B------:R-:W1:Y:S01]  /*8100*/  LDC.64 R2, c[0x4][R3] ;  /* 0x0100000003027b82 */ /* 0x000e620000000a00 */
[----:B------:R-:W5:Y:S01]  /*8110*/  LDCU.64 UR4, c[0x4][0x10] ;  /* 0x01000200ff0477ac */ /* 0x000f620008000a00 */
[----:B--2---:R-:W-:Y:S01]  /*8120*/  MOV R5, UR9 ;  /* 0x0000000900057c02 */ /* 0x004fe20008000f00 */
[----:B------:R-:W-:Y:S01]  /*8130*/  IMAD.U32 R4, RZ, RZ, UR8 ;  /* 0x00000008ff047e24 */ /* 0x000fe2000f8e00ff */
[----:B---3--:R-:W-:Y:S01]  /*8140*/  MOV R7, UR7 ;  /* 0x0000000700077c02 */ /* 0x008fe20008000f00 */
[----:B------:R-:W-:Y:S01]  /*8150*/  IMAD.U32 R6, RZ, RZ, UR6 ;  /* 0x00000006ff067e24 */ /* 0x000fe2000f8e00ff */
[----:B-----5:R-:W-:Y:S01]  /*8160*/  MOV R11, UR5 ;  /* 0x00000005000b7c02 */ /* 0x020fe20008000f00 */
[----:B------:R-:W-:Y:S02]  /*8170*/  IMAD.U32 R10, RZ, RZ, UR4 ;  /* 0x00000004ff0a7e24 */ /* 0x000fe4000f8e00ff */
[----:B------:R-:W-:Y:S07]  /*8180*/  LEPC R20, `(.L_x_100) ;  /* 0x000000001014794e */ /* 0x000fee0000000000 */
[----:B-1--4-:R-:W-:Y:S05]  /*8190*/  CALL.ABS.NOINC R2 ;  /* 0x0000000002007343 */ /* 0x012fea0003c00000 */
.L_x_100:
[----:B------:R-:W-:Y:S01]  /*81a0*/  ISETP.NE.AND P0, PT, R93, RZ, PT ;  /* 0x000000ff5d00720c */ /* 0x000fe20003f05270 */
[----:B------:R-:W-:Y:S05]  /*81b0*/  WARPSYNC.ALL ;  /* 0x0000000000007948 */ /* 0x000fea0003800000 */
[----:B------:R-:W-:Y:S01]  /*81c0*/  R2UR UR4, R39 ;  /* 0x00000000270472ca */ /* 0x000fe200000e0000 */
[----:B------:R-:W2:Y:S01]  /*81d0*/  S2UR UR6, SR_CgaCtaId ;  /* 0x00000000000679c3 */ /* 0x000ea20000008800 */
[----:B------:R-:W-:Y:S01]  /*81e0*/  R2UR UR5, R86 ;  /* 0x00000000560572ca */ /* 0x000fe200000e0000 */
[--C-:B----4-:R-:W-:Y:S01]  /*81f0*/  HADD2.F32 R40, -RZ, R48.reuse.H0_H0 ;  /* 0x20000030ff287230 */ /* 0x110fe20000004100 */
[----:B------:R-:W-:Y:S01]  /*8200*/  BSSY.RECONVERGENT B0, `(.L_x_101) ;  /* 0x000008d000007945 */ /* 0x000fe20003800200 */
[----:B------:R-:W-:Y:S02]  /*8210*/  HADD2.F32 R43, -RZ, R48.H1_H1 ;  /* 0x30000030ff2b7230 */ /* 0x000fe40000004100 */
[--C-:B------:R-:W-:Y:S02]  /*8220*/  HADD2.F32 R42, -RZ, R49.reuse.H0_H0 ;  /* 0x20000031ff2a7230 */ /* 0x100fe40000004100 */
[----:B------:R-:W-:Y:S02]  /*8230*/  HADD2.F32 R44, -RZ, R49.H1_H1 ;  /* 0x30000031ff2c7230 */ /* 0x000fe40000004100 */
[--C-:B------:R-:W-:Y:S02]  /*8240*/  HADD2.F32 R45, -RZ, R50.reuse.H0_H0 ;  /* 0x20000032ff2d7230 */ /* 0x100fe40000004100 */
[----:B------:R-:W3:Y:S01]  /*8250*/  LDTM.x32 R4, tmem[UR4+0x20] ;  /* 0x00002004000479ee */ /* 0x000ee200082c0000 */
[----:B------:R-:W-:Y:S01]  /*8260*/  NOP ;  /* 0x0000000000007918 */ /* 0x000fe20000000000 */
[----:B------:R-:W-:Y:S01]  /*8270*/  USHF.L.U32 UR4, UR50, 0xd, URZ ;  /* 0x0000000d32047899 */ /* 0x000fe200080006ff */
[----:B------:R-:W-:Y:S01]  /*8280*/  HADD2.F32 R46, -RZ, R50.H1_H1 ;  /* 0x30000032ff2e7230 */ /* 0x000fe20000004100 */
[----:B------:R-:W-:Y:S01]  /*8290*/  UIADD3 UR5, UPT, UPT, UR5, 0xe0, URZ ;  /* 0x000000e005057890 */ /* 0x000fe2000fffe0ff */
[--C-:B------:R-:W-:Y:S02]  /*82a0*/  HADD2.F32 R47, -RZ, R51.reuse.H0_H0 ;  /* 0x20000033ff2f7230 */ /* 0x100fe40000004100 */
[----:B------:R-:W-:Y:S01]  /*82b0*/  HADD2.F32 R48, -RZ, R51.H1_H1 ;  /* 0x30000033ff307230 */ /* 0x000fe20000004100 */
[----:B-1----:R-:W-:Y:S01]  /*82c0*/  IADD3 R110, PT, PT, R103, UR4, RZ ;  /* 0x00000004676e7c10 */ /* 0x002fe2000fffe0ff */
[--C-:B------:R-:W-:Y:S02]  /*82d0*/  HADD2.F32 R49, -RZ, R56.reuse.H0_H0 ;  /* 0x20000038ff317230 */ /* 0x100fe40000004100 */
[----:B------:R-:W-:Y:S01]  /*82e0*/  HADD2.F32 R50, -RZ, R56.H1_H1 ;  /* 0x30000038ff327230 */ /* 0x000fe20000004100 */
[-C--:B------:R-:W-:Y:S01]  /*82f0*/  IADD3 R111, PT, PT, R85, R110.reuse, RZ ;  /* 0x0000006e556f7210 */ /* 0x080fe20007ffe0ff */
[--C-:B------:R-:W-:Y:S01]  /*8300*/  HADD2.F32 R51, -RZ, R57.reuse.H0_H0 ;  /* 0x20000039ff337230 */ /* 0x100fe20000004100 */
[----:B------:R-:W-:Y:S01]  /*8310*/  IADD3 R110, PT, PT, R84, R110, RZ ;  /* 0x0000006e546e7210 */ /* 0x000fe20007ffe0ff */
[----:B------:R-:W-:Y:S01]  /*8320*/  HADD2.F32 R52, -RZ, R57.H1_H1 ;  /* 0x30000039ff347230 */ /* 0x000fe20000004100 */
[----:B------:R-:W-:Y:S01]  /*8330*/  IADD3 R120, PT, PT, R102, R111, RZ ;  /* 0x0000006f66787210 */ /* 0x000fe20007ffe0ff */
[--C-:B------:R-:W-:Y:S02]  /*8340*/  HADD2.F32 R53, -RZ, R58.reuse.H0_H0 ;  /* 0x2000003aff357230 */ /* 0x100fe40000004100 */
[----:B------:R-:W-:Y:S02]  /*8350*/  HADD2.F32 R54, -RZ, R58.H1_H1 ;  /* 0x3000003aff367230 */ /* 0x000fe40000004100 */
[--C-:B------:R-:W-:Y:S02]  /*8360*/  HADD2.F32 R55, -RZ, R59.reuse.H0_H0 ;  /* 0x2000003bff377230 */ /* 0x100fe40000004100 */
[----:B------:R-:W-:Y:S01]  /*8370*/  HADD2.F32 R56, -RZ, R59.H1_H1 ;  /* 0x3000003bff387230 */ /* 0x000fe20000004100 */
[----:B--2---:R-:W-:Y:S01]  /*8380*/  UPRMT UR5, UR6, 0x654, UR5 ;  /* 0x0000065406057896 */ /* 0x004fe20008000005 */
[C---:B---3--:R-:W-:Y:S01]  /*8390*/  FMUL R0, R38.reuse, R4 ;  /* 0x0000000426007220 */ /* 0x048fe20000400000 */
[C---:B------:R-:W-:Y:S01]  /*83a0*/  FMUL R2, R38.reuse, R5 ;  /* 0x0000000526027220 */ /* 0x040fe20000400000 */
[C---:B------:R-:W-:Y:S01]  /*83b0*/  FMUL R3, R38.reuse, R6 ;  /* 0x0000000626037220 */ /* 0x040fe20000400000 */
[C---:B------:R-:W-:Y:S01]  /*83c0*/  FMUL R7, R38.reuse, R7 ;  /* 0x0000000726077220 */ /* 0x040fe20000400000 */
[C---:B------:R-:W-:Y:S01]  /*83d0*/  FFMA R0, R41.reuse, R40, R0 ;  /* 0x0000002829007223 */ /* 0x040fe20000000000 */
[C---:B------:R-:W-:Y:S01]  /*83e0*/  FFMA R2, R41.reuse, R43, R2 ;  /* 0x0000002b29027223 */ /* 0x040fe20000000002 */
[C---:B------:R-:W-:Y:S01]  /*83f0*/  FFMA R3, R41.reuse, R42, R3 ;  /* 0x0000002a29037223 */ /* 0x040fe20000000003 */
[----:B------:R-:W-:Y:S01]  /*8400*/  FFMA R7, R41, R44, R7 ;  /* 0x0000002c29077223 */ /* 0x000fe20000000007 */
[----:B------:R-:W-:Y:S01]  /*8410*/  SYNCS.ARRIVE.TRANS64.RED.A1T0 RZ, [UR5], RZ ;  /* 0x000000ffffff79a7 */ /* 0x000fe20008100405 */
[----:B------:R-:W-:Y:S01]  /*8420*/  FMUL R4, R38, R8 ;  /* 0x0000000826047220 */ /* 0x000fe20000400000 */
[----:B------:R-:W-:Y:S01]  /*8430*/  F2FP.F16.F32.PACK_AB R84, R2, R0 ;  /* 0x000000000254723e */ /* 0x000fe200000000ff */
[C---:B------:R-:W-:Y:S01]  /*8440*/  FMUL R5, R38.reuse, R9 ;  /* 0x0000000926057220 */ /* 0x040fe20000400000 */
[----:B------:R-:W-:Y:S01]  /*8450*/  F2FP.F16.F32.PACK_AB R85, R7, R3 ;  /* 0x000000030755723e */ /* 0x000fe200000000ff */
[C---:B------:R-:W-:Y:S01]  /*8460*/  FFMA R4, R41.reuse, R45, R4 ;  /* 0x0000002d29047223 */ /* 0x040fe20000000004 */
[C---:B------:R-:W-:Y:S01]  /*8470*/  FMUL R6, R38.reuse, R10 ;  /* 0x0000000a26067220 */ /* 0x040fe20000400000 */
[C---:B------:R-:W-:Y:S01]  /*8480*/  FFMA R5, R41.reuse, R46, R5 ;  /* 0x0000002e29057223 */ /* 0x040fe20000000005 */
[C---:B------:R-:W-:Y:S01]  /*8490*/  FMUL R11, R38.reuse, R11 ;  /* 0x0000000b260b7220 */ /* 0x040fe20000400000 */
[C---:B------:R-:W-:Y:S01]  /*84a0*/  FMUL R8, R38.reuse, R12 ;  /* 0x0000000c26087220 */ /* 0x040fe20000400000 */
[----:B------:R-:W-:Y:S01]  /*84b0*/  FFMA R6, R41, R47, R6 ;  /* 0x0000002f29067223 */ /* 0x000fe20000000006 */
[C---:B------:R-:W-:Y:S01]  /*84c0*/  FMUL R9, R38.reuse, R13 ;  /* 0x0000000d26097220 */ /* 0x040fe20000400000 */
[----:B------:R-:W-:Y:S01]  /*84d0*/  F2FP.F16.F32.PACK_AB R86, R5, R4 ;  /* 0x000000040556723e */ /* 0x000fe200000000ff */
[C---:B------:R-:W-:Y:S01]  /*84e0*/  FFMA R11, R41.reuse, R48, R11 ;  /* 0x00000030290b7223 */ /* 0x040fe2000000000b */
[C---:B------:R-:W-:Y:S01]  /*84f0*/  FFMA R8, R41.reuse, R49, R8 ;  /* 0x0000003129087223 */ /* 0x040fe20000000008 */
[C---:B------:R-:W-:Y:S01]  /*8500*/  FFMA R9, R41.reuse, R50, R9 ;  /* 0x0000003229097223 */ /* 0x040fe20000000009 */
[C---:B------:R-:W-:Y:S01]  /*8510*/  FMUL R10, R38.reuse, R14 ;  /* 0x0000000e260a7220 */ /* 0x040fe20000400000 */
[C---:B------:R-:W-:Y:S01]  /*8520*/  FMUL R15, R38.reuse, R15 ;  /* 0x0000000f260f7220 */ /* 0x040fe20000400000 */
[C---:B------:R-:W-:Y:S01]  /*8530*/  FMUL R12, R38.reuse, R16 ;  /* 0x00000010260c7220 */ /* 0x040fe20000400000 */
[C---:B------:R-:W-:Y:S01]  /*8540*/  FMUL R13, R38.reuse, R17 ;  /* 0x00000011260d7220 */ /* 0x040fe20000400000 */
[C---:B------:R-:W-:Y:S01]  /*8550*/  FFMA R10, R41.reuse, R51, R10 ;  /* 0x00000033290a7223 */ /* 0x040fe2000000000a */
[C---:B------:R-:W-:Y:S01]  /*8560*/  FMUL R14, R38.reuse, R18 ;  /* 0x00000012260e7220 */ /* 0x040fe20000400000 */
[----:B------:R-:W-:Y:S01]  /*8570*/  FFMA R15, R41, R52, R15 ;  /* 0x00000034290f7223 */ /* 0x000fe2000000000f */
[--C-:B------:R-:W-:Y:S02]  /*8580*/  HADD2.F32 R57, -RZ, R64.reuse.H0_H0 ;  /* 0x20000040ff397230 */ /* 0x100fe40000004100 */
[C---:B------:R-:W-:Y:S01]  /*8590*/  FMUL R19, R38.reuse, R19 ;  /* 0x0000001326137220 */ /* 0x040fe20000400000 */
[----:B------:R-:W-:Y:S01]  /*85a0*/  F2FP.F16.F32.PACK_AB R87, R11, R6 ;  /* 0x000000060b57723e */ /* 0x000fe200000000ff */
[C---:B------:R-:W-:Y:S01]  /*85b0*/  FFMA R12, R41.reuse, R53, R12 ;  /* 0x00000035290c7223 */ /* 0x040fe2000000000c */
[----:B------:R-:W-:Y:S02]  /*85c0*/  HADD2.F32 R58, -RZ, R64.H1_H1 ;  /* 0x30000040ff3a7230 */ /* 0x000fe40000004100 */
[C---:B------:R-:W-:Y:S01]  /*85d0*/  FMUL R16, R38.reuse, R20 ;  /* 0x0000001426107220 */ /* 0x040fe20000400000 */
[C---:B------:R-:W-:Y:S01]  /*85e0*/  FFMA R13, R41.reuse, R54, R13 ;  /* 0x00000036290d7223 */ /* 0x040fe2000000000d */
[----:B------:R1:W-:Y:S01]  /*85f0*/  STS.128 [R103+UR4], R84 ;  /* 0x0000005467007988 */ /* 0x0003e20008000c04 */
[--C-:B------:R-:W-:Y:S02]  /*8600*/  HADD2.F32 R59, -RZ, R65.reuse.H0_H0 ;  /* 0x20000041ff3b7230 */ /* 0x100fe40000004100 */
[C---:B------:R-:W-:Y:S01]  /*8610*/  FMUL R17, R38.reuse, R21 ;  /* 0x0000001526117220 */ /* 0x040fe20000400000 */
[C---:B------:R-:W-:Y:S01]  /*8620*/  FFMA R14, R41.reuse, R55, R14 ;  /* 0x00000037290e7223 */ /* 0x040fe2000000000e */
[----:B------:R-:W-:Y:S02]  /*8630*/  HADD2.F32 R60, -RZ, R65.H1_H1 ;  /* 0x30000041ff3c7230 */ /* 0x000fe40000004100 */
[C---:B------:R-:W-:Y:S01]  /*8640*/  FMUL R18, R38.reuse, R22 ;  /* 0x0000001626127220 */ /* 0x040fe20000400000 */
[C---:B------:R-:W-:Y:S01]  /*8650*/  FFMA R19, R41.reuse, R56, R19 ;  /* 0x0000003829137223 */ /* 0x040fe20000000013 */
        /* <DEDUP_REMOVED lines=11> */
[----:B------:R-:W-:Y:S01]  /*8710*/  FFMA R23, R41, R60, R23 ;  /* 0x0000003c29177223 */ /* 0x000fe20000000017 */
[--C-:B------:R-:W-:Y:S02]  /*8720*/  HADD2.F32 R65, -RZ, R72.reuse.H0_H0 ;  /* 0x20000048ff417230 */ /* 0x100fe40000004100 */
[C---:B------:R-:W-:Y:S01]  /*8730*/  FMUL R27, R38.reuse, R27 ;  /* 0x0000001b261b7220 */ /* 0x040fe20000400000 */
[----:B------:R-:W-:Y:S01]  /*8740*/  F2FP.F16.F32.PACK_AB R104, R9, R8 ;  /* 0x000000080968723e */ /* 0x000fe200000000ff */
[----:B------:R-:W-:Y:S01]  /*8750*/  FFMA R20, R41, R61, R20 ;  /* 0x0000003d29147223 */ /* 0x000fe20000000014 */
[----:B------:R-:W-:Y:S01]  /*8760*/  F2FP.F16.F32.PACK_AB R105, R15, R10 ;  /* 0x0000000a0f69723e */ /* 0x000fe200000000ff */
[----:B------:R-:W-:Y:S01]  /*8770*/  HADD2.F32 R66, -RZ, R72.H1_H1 ;  /* 0x30000048ff427230 */ /* 0x000fe20000004100 */
[----:B------:R-:W-:Y:S01]  /*8780*/  F2FP.F16.F32.PACK_AB R106, R13, R12 ;  /* 0x0000000c0d6a723e */ /* 0x000fe200000000ff */
[C---:B------:R-:W-:Y:S01]  /*8790*/  FMUL R24, R38.reuse, R28 ;  /* 0x0000001c26187220 */ /* 0x040fe20000400000 */
[----:B------:R-:W-:Y:S01]  /*87a0*/  F2FP.F16.F32.PACK_AB R107, R19, R14 ;  /* 0x0000000e136b723e */ /* 0x000fe200000000ff */
[C---:B------:R-:W-:Y:S01]  /*87b0*/  FFMA R21, R41.reuse, R62, R21 ;  /* 0x0000003e29157223 */ /* 0x040fe20000000015 */
[--C-:B------:R-:W-:Y:S02]  /*87c0*/  HADD2.F32 R67, -RZ, R73.reuse.H0_H0 ;  /* 0x20000049ff437230 */ /* 0x100fe40000004100 */
[C---:B------:R-:W-:Y:S01]  /*87d0*/  FMUL R25, R38.reuse, R29 ;  /* 0x0000001d26197220 */ /* 0x040fe20000400000 */
[C---:B------:R-:W-:Y:S01]  /*87e0*/  FFMA R22, R41.reuse, R63, R22 ;  /* 0x0000003f29167223 */ /* 0x040fe20000000016 */
[----:B------:R1:W-:Y:S01]  /*87f0*/  STS.128 [R111+0x10], R104 ;  /* 0x000010686f007388 */ /* 0x0003e20000000c00 */
        /* <DEDUP_REMOVED lines=39> */
[----:B------:R-:W-:Y:S02]  /*8a70*/  UIADD3 UR40, UPT, UPT, UR51, 0x200, UR4 ;  /* 0x0000020033287890 */ /* 0x000fe4000fffe004 */
[----:B------:R-:W-:Y:S02]  /*8a80*/  UIADD3 UR41, UPT, UPT, UR52, 0x20, URZ ;  /* 0x0000002034297890 */ /* 0x000fe4000fffe0ff */
[----:B--2---:R-:W-:Y:S04]  /*8a90*/  UIADD3 UR6, UP0, UPT, UR8, 0x780, URZ ;  /* 0x0000078008067890 */ /* 0x004fe8000ff1e0ff */
[----:B------:R-:W-:Y:S09]  /*8aa0*/  UIADD3.X UR7, UPT, UPT, URZ, UR9, URZ, UP0, !UPT ;  /* 0x00000009ff077290 */ /* 0x000ff200087fe4ff */
[----:B------:R2:W-:Y:S02]  /*8ab0*/  UTMASTG.5D [UR40], [UR6] ;  /* 0x00000028060073b5 */ /* 0x0005e40008020000 */
[----:B--2---:R0:W-:Y:S02]  /*8ac0*/  UTMACMDFLUSH ;  /* 0x00000000000079b7 */ /* 0x0041e40000000000 */
.L_x_102:
[----:B------:R-:W-:Y:S05]  /*8ad0*/  BSYNC.RECONVERGENT B0 ;  /* 0x0000000000007941 */ /* 0x000fea0003800200 */
.L_x_101:
[----:B------:R-:W-:Y:S01]  /*8ae0*/  MOV R0, UR49 ;  /* 0x0000003100007c02 */ /* 0x000fe20008000f00 */
[----:B------:R-:W-:Y:S01]  /*8af0*/  UIADD3 UR4, UPT, UPT, UR50, 0x1, URZ ;  /* 0x0000000132047890 */ /* 0x000fe2000fffe0ff */
[----:B------:R-:W-:Y:S05]  /*8b00*/  BSSY.RECONVERGENT B0, `(.L_x_103) ;  /* 0x0000005000007945 */ /* 0x000fea0003800200 */
[----:B------:R-:W-:Y:S02]  /*8b10*/  MOV R2, UR4 ;  /* 0x0000000400027c02 */ /* 0x000fe40008000f00 */
[----:B------:R-:W-:Y:S01]  /*8b20*/  MOV R46, UR4 ;  /* 0x00000004002e7c02 */ /* 0x000fe20008000f00 */
[----:B------:R-:W-:Y:S05]  /*8b30*/  @P0 BRA `(.L_x_104) ;  /* 0x0000000000040947 */ /* 0x000fea0003800000 */
[----:B------:R-:W-:Y:S04]  /*8b40*/  DEPBAR.LE SB0, 0x1 ;  /* 0x000080400000791a */ /* 0x000fe80000000000 */
.L_x_104:
[----:B------:R-:W-:Y:S05]  /*8b50*/  BSYNC.RECONVERGENT B0 ;  /* 0x0000000000007941 */ /* 0x000fea0003800200 */
.L_x_103:
[----:B------:R-:W-:Y:S01]  /*8b60*/  BAR.SYNC.DEFER_BLOCKING 0x1, 0x80 ;  /* 0x0042000000007b1d */ /* 0x000fe20000010000 */
[----:B------:R-:W-:Y:S01]  /*8b70*/  ISETP.NE.AND P0, PT, R2, 0x3, PT ;  /* 0x000000030200780c */ /* 0x000fe20003f05270 */
[----:B------:R-:W-:Y:S01]  /*8b80*/  UISETP.NE.AND UP0, UPT, UR54, -0x2, UPT ;  /* 0xfffffffe3600788c */ /* 0x000fe2000bf05270 */
[----:B------:R-:W-:Y:S02]  /*8b90*/  ISETP.NE.AND P2, PT, R98, RZ, PT ;  /* 0x000000ff6200720c */ /* 0x000fe40003f45270 */
[----:B------:R-:W-:Y:S01]  /*8ba0*/  ISETP.EQ.XOR P1, PT, R0, 0x3, !P0 ;  /* 0x000000030000780c */ /* 0x000fe20004722a70 */
[----:B------:R-:W-:Y:S01]  /*8bb0*/  VIADD R0, R36, 0x1 ;  /* 0x0000000124007836 */ /* 0x000fe20000000000 */
[----:B------:R-:W-:Y:S02]  /*8bc0*/  SEL R46, R46, RZ, P0 ;  /* 0x000000ff2e2e7207 */ /* 0x000fe40000000000 */
[----:B------:R-:W-:Y:S04]  /*8bd0*/  SEL R3, RZ, 0x1, !P1 ;  /* 0x00000001ff037807 */ /* 0x000fe80004800000 */
[----:B------:R-:W-:Y:S01]  /*8be0*/  LOP3.LUT R92, R92, R3, RZ, 0x3c, !PT ;  /* 0x000000035c5c7212 */ /* 0x000fe200078e3cff */
[----:B------:R-:W-:Y:S06]  /*8bf0*/  BRA.U !UP0, `(.L_x_105) ;  /* 0x0000000108307547 */ /* 0x000fec000b800000 */
        /* <DEDUP_REMOVED lines=12> */
.L_x_105:
[----:B------:R-:W-:Y:S01]  /*8cc0*/  R2UR UR5, R88 ;  /* 0x00000000580572ca */ /* 0x000fe200000e0000 */
[----:B------:R-:W-:Y:S01]  /*8cd0*/  UIADD3 UR54, UPT, UPT, UR54, 0x2, URZ ;  /* 0x0000000236367890 */ /* 0x000fe2000fffe0ff */
[----:B------:R-:W-:Y:S01]  /*8ce0*/  R2UR UR4, R89 ;  /* 0x00000000590472ca */ /* 0x000fe200000e0000 */
[----:B------:R-:W-:Y:S01]  /*8cf0*/  IMAD.MOV.U32 R17, RZ, RZ, R101 ;  /* 0x000000ffff117224 */ /* 0x000fe200078e0065 */
[----:B------:R-:W-:Y:S02]  /*8d00*/  LOP3.LUT P0, RZ, R82, 0x1, RZ, 0xc0, !PT ;  /* 0x0000000152ff7812 */ /* 0x000fe4000780c0ff */
[----:B------:R-:W-:Y:S02]  /*8d10*/  ISETP.NE.AND P1, PT, R0, 0x2, PT ;  /* 0x000000020000780c */ /* 0x000fe40003f25270 */
[----:B------:R-:W-:Y:S02]  /*8d20*/  LOP3.LUT R90, R90, 0x1, RZ, 0x3c, !PT ;  /* 0x000000015a5a7812 */ /* 0x000fe400078e3cff */
[----:B--2---:R-:W-:Y:S02]  /*8d30*/  SEL R2, RZ, 0x1, P1 ;  /* 0x00000001ff027807 */ /* 0x004fe40000800000 */
[----:B------:R-:W-:Y:S01]  /*8d40*/  SEL R36, R0, RZ, P1 ;  /* 0x000000ff00247207 */ /* 0x000fe20000800000 */
[----:B------:R-:W-:Y:S01]  /*8d50*/  UIADD3 UR22, UPT, UPT, UR36, UR5, URZ ;  /* 0x0000000524167290 */ /* 0x000fe2000fffe0ff */
[----:B------:R-:W-:Y:S01]  /*8d60*/  LOP3.LUT R91, R91, R2, RZ, 0x3c, !PT ;  /* 0x000000025b5b7212 */ /* 0x000fe200078e3cff */
[----:B------:R-:W-:Y:S02]  /*8d70*/  UIADD3 UR28, UPT, UPT, UR37, UR4, URZ ;  /* 0x00000004251c7290 */ /* 0x000fe4000fffe0ff */
[----:B------:R-:W-:Y:S10]  /*8d80*/  @P0 BRA `(.L_x_106) ;  /* 0xffffffd0003c0947 */ /* 0x000ff4000383ffff */
[----:B------:R-:W-:Y:S05]  /*8d90*/  @!P2 BRA `(.L_x_107) ;  /* 0x000000000048a947 */ /* 0x000fea0003800000 */
[----:B------:R-:W2:Y:S02]  /*8da0*/  LDCU.64 UR4, c[0x0][0x990] ;  /* 0x00013200ff0477ac */ /* 0x000ea40008000a00 */
[----:B--2---:R-:W-:-:S04]  /*8db0*/  UISETP.NE.U32.AND UP0, UPT, UR4, URZ, UPT ;  /* 0x000000ff0400728c */ /* 0x004fc8000bf05070 */
[----:B------:R-:W-:-:S09]  /*8dc0*/  UISETP.NE.AND.EX UP0, UPT, UR5, URZ, UPT, UP0 ;  /* 0x000000ff0500728c */ /* 0x000fd2000bf05300 */
[----:B------:R-:W-:Y:S05]  /*8dd0*/  BRA.U UP0, `(.L_x_108) ;  /* 0x00000001000c7547 */ /* 0x000fea000b800000 */
[----:B------:R-:W-:-:S13]  /*8de0*/  FSETP.NEU.AND P0, PT, R41, RZ, PT ;  /* 0x000000ff2900720b */ /* 0x000fda0003f0d000 */
[----:B------:R-:W-:Y:S05]  /*8df0*/  @!P0 EXIT ;  /* 0x000000000000894d */ /* 0x000fea0003800000 */
[----:B------:R-:W-:Y:S05]  /*8e00*/  BRA `(.L_x_107) ;  /* 0x00000000002c7947 */ /* 0x000fea0003800000 */
.L_x_108:
[----:B------:R-:W-:Y:S01]  /*8e10*/  ISETP.NE.AND P0, PT, R108, RZ, PT ;  /* 0x000000ff6c00720c */ /* 0x000fe20003f05270 */
[----:B------:R-:W-:-:S12]  /*8e20*/  BSSY.RECONVERGENT B0, `(.L_x_107) ;  /* 0x0000009000007945 */ /* 0x000fd80003800200 */
[----:B------:R-:W-:Y:S05]  /*8e30*/  @P0 BRA `(.L_x_109) ;  /* 0x0000000000140947 */ /* 0x000fea0003800000 */
[----:B------:R-:W2:Y:S02]  /*8e40*/  LDCU.64 UR4, c[0x0][0x988] ;  /* 0x00013100ff0477ac */ /* 0x000ea40008000a00 */
[----:B--2---:R-:W-:-:S04]  /*8e50*/  ISETP.NE.U32.AND P0, PT, RZ, UR4, PT ;  /* 0x00000004ff007c0c */ /* 0x004fc8000bf05070 */
[----:B------:R-:W-:-:S13]  /*8e60*/  ISETP.NE.AND.EX P0, PT, RZ, UR5, PT, P0 ;  /* 0x00000005ff007c0c */ /* 0x000fda000bf05300 */
[----:B------:R-:W-:Y:S05]  /*8e70*/  @!P0 EXIT ;  /* 0x000000000000894d */ /* 0x000fea0003800000 */
[----:B------:R-:W-:Y:S05]  /*8e80*/  BRA `(.L_x_110) ;  /* 0x0000000000087947 */ /* 0x000fea0003800000 */
.L_x_109:
[----:B------:R-:W-:-:S13]  /*8e90*/  FSETP.NEU.AND P0, PT, R41, RZ, PT ;  /* 0x000000ff2900720b */ /* 0x000fda0003f0d000 */
[----:B------:R-:W-:Y:S05]  /*8ea0*/  @!P0 EXIT ;  /* 0x000000000000894d */ /* 0x000fea0003800000 */
.L_x_110:
[----:B------:R-:W-:Y:S05]  /*8eb0*/  BSYNC.RECONVERGENT B0 ;  /* 0x0000000000007941 */ /* 0x000fea0003800200 */
.L_x_107:
[----:B------:R-:W2:Y:S01]  /*8ec0*/  S2UR UR5, SR_CgaCtaId ;  /* 0x00000000000579c3 */ /* 0x000ea20000008800 */
[----:B------:R-:W-:Y:S01]  /*8ed0*/  ULEA UR4, UR55, UR51, 0x3 ;  /* 0x0000003337047291 */ /* 0x000fe2000f8e18ff */
[----:B------:R-:W-:-:S04]  /*8ee0*/  DEPBAR.LE SB0, 0x0 ;  /* 0x000080000000791a */ /* 0x000fc80000000000 */
[----:B------:R-:W-:-:S04]  /*8ef0*/  UIADD3 UR4, UPT, UPT, UR4, 0x98, URZ ;  /* 0x0000009804047890 */ /* 0x000fc8000fffe0ff */
[----:B--2---:R-:W-:-:S09]  /*8f00*/  UPRMT UR4, UR5, 0x654, UR4 ;  /* 0x0000065405047896 */ /* 0x004fd20008000004 */
[----:B------:R-:W-:Y:S01]  /*8f10*/  SYNCS.ARRIVE.TRANS64.RED.A1T0 RZ, [UR4], RZ ;  /* 0x000000ffffff79a7 */ /* 0x000fe20008100404 */
[----:B------:R-:W-:Y:S05]  /*8f20*/  EXIT ;  /* 0x000000000000794d */ /* 0x000fea0003800000 */
.L_x_19:
[----:B------:R-:W-:Y:S07]  /*8f30*/  MOV R0, UR41 ;  /* 0x0000002900007c02 */ /* 0x000fee0008000f00 */
.L_x_111:
[----:B--2---:R2:W3:Y:S02]  /*8f40*/  SYNCS.PHASECHK.TRANS64.TRYWAIT P0, [R0+URZ+0x40], R5 ;  /* 0x00004005000075a7 */ /* 0x0044e400080011ff */
[----:B---3--:R-:W-:Y:S05]  /*8f50*/  @!P0 NANOSLEEP.SYNCS 0x989680 ;  /* 0x009896800000895d */ /* 0x008fea0003900000 */
[----:B------:R-:W3:Y:S02]  /*8f60*/  @!P0 SYNCS.PHASECHK.TRANS64 P0, [R0+URZ+0x40], R5 ;  /* 0x00004005000085a7 */ /* 0x000ee400080010ff */
[----:B---3--:R-:W-:Y:S05]  /*8f70*/  @!P0 BRA `(.L_x_111) ;  /* 0xfffffffc00f08947 */ /* 0x008fea000383ffff */
[----:B------:R-:W-:Y:S05]  /*8f80*/  BRA `(.L_x_18) ;  /* 0xffffff8c00987947 */ /* 0x000fea000383ffff */
.L_x_25:
[----:B------:R-:W-:Y:S07]  /*8f90*/  MOV R0, UR33 ;  /* 0x0000002100007c02 */ /* 0x000fee0008000f00 */
.L_x_112:
[----:B-1----:R1:W2:Y:S02]  /*8fa0*/  SYNCS.PHASECHK.TRANS64.TRYWAIT P0, [R0+URZ+0x40], R5 ;  /* 0x00004005000075a7 */ /* 0x0022a400080011ff */
[----:B--2---:R-:W-:Y:S05]  /*8fb0*/  @!P0 NANOSLEEP.SYNCS 0x989680 ;  /* 0x009896800000895d */ /* 0x004fea0003900000 */
[----:B------:R-:W2:Y:S02]  /*8fc0*/  @!P0 SYNCS.PHASECHK.TRANS64 P0, [R0+URZ+0x40], R5 ;  /* 0x00004005000085a7 */ /* 0x000ea400080010ff */
[----:B--2---:R-:W-:Y:S05]  /*8fd0*/  @!P0 BRA `(.L_x_112) ;  /* 0xfffffffc00f08947 */ /* 0x004fea000383ffff */
[----:B------:R-:W-:Y:S05]  /*8fe0*/  BRA `(.L_x_24) ;  /* 0xffffff9400087947 */ /* 0x000fea000383ffff */
.L_x_29:
[----:B-1----:R-:W-:-:S07]  /*8ff0*/  MOV R0, UR37 ;  /* 0x0000002500007c02 */ /* 0x002fce0008000f00 */
.L_x_113:
[----:B-1----:R1:W2:Y:S02]  /*9000*/  SYNCS.PHASECHK.TRANS64.TRYWAIT P0, [R0+URZ+0xc0], R3 ;  /* 0x0000c003000075a7 */ /* 0x0022a400080011ff */
[----:B--2---:R-:W-:Y:S05]  /*9010*/  @!P0 NANOSLEEP.SYNCS 0x989680 ;  /* 0x009896800000895d */ /* 0x004fea0003900000 */
[----:B------:R-:W2:Y:S02]  /*9020*/  @!P0 SYNCS.PHASECHK.TRANS64 P0, [R0+URZ+0xc0], R3 ;  /* 0x0000c003000085a7 */ /* 0x000ea400080010ff */
[----:B--2---:R-:W-:Y:S05]  /*9030*/  @!P0 BRA `(.L_x_113) ;  /* 0xfffffffc00f08947 */ /* 0x004fea000383ffff */
[----:B------:R-:W-:Y:S05]  /*9040*/  BRA `(.L_x_114) ;  /* 0xffffff9400f87947 */ /* 0x000fea000383ffff */
.L_x_33:
[----:B------:R-:W-:-:S07]  /*9050*/  MOV R0, UR4 ;  /* 0x0000000400007c02 */ /* 0x000fce0008000f00 */
.L_x_115:
[----:B-1----:R1:W2:Y:S02]  /*9060*/  SYNCS.PHASECHK.TRANS64.TRYWAIT P0, [R0+URZ], R3 ;  /* 0x00000003000075a7 */ /* 0x0022a400080011ff */
[----:B--2---:R-:W-:Y:S05]  /*9070*/  @!P0 NANOSLEEP.SYNCS 0x989680 ;  /* 0x009896800000895d */ /* 0x004fea0003900000 */
[----:B------:R-:W2:Y:S02]  /*9080*/  @!P0 SYNCS.PHASECHK.TRANS64 P0, [R0+URZ], R3 ;  /* 0x00000003000085a7 */ /* 0x000ea400080010ff */
[----:B--2---:R-:W-:Y:S05]  /*9090*/  @!P0 BRA `(.L_x_115) ;  /* 0xfffffffc00f08947 */ /* 0x004fea000383ffff */
[----:B------:R-:W-:Y:S05]  /*90a0*/  BRA `(.L_x_116) ;  /* 0xffffff9c008c7947 */ /* 0x000fea000383ffff */
.L_x_34:
[----:B------:R-:W-:-:S07]  /*90b0*/  MOV R0, UR5 ;  /* 0x0000000500007c02 */ /* 0x000fce0008000f00 */
.L_x_117:
[----:B-1----:R1:W2:Y:S02]  /*90c0*/  SYNCS.PHASECHK.TRANS64.TRYWAIT P0, [R0+URZ], R3 ;  /* 0x00000003000075a7 */ /* 0x0022a400080011ff */
[----:B--2---:R-:W-:Y:S05]  /*90d0*/  @!P0 NANOSLEEP.SYNCS 0x989680 ;  /* 0x009896800000895d */ /* 0x004fea0003900000 */
[----:B------:R-:W2:Y:S02]  /*90e0*/  @!P0 SYNCS.PHASECHK.TRANS64 P0, [R0+URZ], R3 ;  /* 0x00000003000085a7 */ /* 0x000ea400080010ff */
[----:B--2---:R-:W-:Y:S05]  /*90f0*/  @!P0 BRA `(.L_x_117) ;  /* 0xfffffffc00f08947 */ /* 0x004fea000383ffff */
[----:B------:R-:W-:Y:S05]  /*9100*/  BRA `(.L_x_118) ;  /* 0xffffff9c009c7947 */ /* 0x000fea000383ffff */
.L_x_35:
[----:B------:R-:W-:-:S07]  /*9110*/  MOV R0, UR5 ;  /* 0x0000000500007c02 */ /* 0x000fce0008000f00 */
.L_x_119:
[----:B-1----:R1:W2:Y:S02]  /*9120*/  SYNCS.PHASECHK.TRANS64.TRYWAIT P0, [R0+URZ], R3 ;  /* 0x00000003000075a7 */ /* 0x0022a400080011ff */
[----:B--2---:R-:W-:Y:S05]  /*9130*/  @!P0 NANOSLEEP.SYNCS 0x989680 ;  /* 0x009896800000895d */ /* 0x004fea0003900000 */
[----:B------:R-:W2:Y:S02]  /*9140*/  @!P0 SYNCS.PHASECHK.TRANS64 P0, [R0+URZ], R3 ;  /* 0x00000003000085a7 */ /* 0x000ea400080010ff */
[----:B--2---:R-:W-:Y:S05]  /*9150*/  @!P0 BRA `(.L_x_119) ;  /* 0xfffffffc00f08947 */ /* 0x004fea000383ffff */
[----:B------:R-:W-:Y:S05]  /*9160*/  BRA `(.L_x_120) ;  /* 0xffffff9c00ac7947 */ /* 0x000fea000383ffff */
.L_x_36:
[----:B------:R-:W-:-:S07]  /*9170*/  MOV R0, UR5 ;  /* 0x0000000500007c02 */ /* 0x000fce0008000f00 */
.L_x_121:
[----:B-1----:R1:W2:Y:S02]  /*9180*/  SYNCS.PHASECHK.TRANS64.TRYWAIT P0, [R0+URZ], R3 ;  /* 0x00000003000075a7 */ /* 0x0022a400080011ff */
[----:B--2---:R-:W-:Y:S05]  /*9190*/  @!P0 NANOSLEEP.SYNCS 0x989680 ;  /* 0x009896800000895d */ /* 0x004fea0003900000 */
[----:B------:R-:W2:Y:S02]  /*91a0*/  @!P0 SYNCS.PHASECHK.TRANS64 P0, [R0+URZ], R3 ;  /* 0x00000003000085a7 */ /* 0x000ea400080010ff */
[----:B--2---:R-:W-:Y:S05]  /*91b0*/  @!P0 BRA `(.L_x_121) ;  /* 0xfffffffc00f08947 */ /* 0x004fea000383ffff */
[----:B------:R-:W-:Y:S05]  /*91c0*/  BRA `(.L_x_122) ;  /* 0xffffff9c00bc7947 */ /* 0x000fea000383ffff */
.L_x_37:
[----:B------:R-:W-:-:S07]  /*91d0*/  MOV R0, UR5 ;  /* 0x0000000500007c02 */ /* 0x000fce0008000f00 */
.L_x_123:
[----:B-1----:R1:W2:Y:S02]  /*91e0*/  SYNCS.PHASECHK.TRANS64.TRYWAIT P0, [R0+URZ], R3 ;  /* 0x00000003000075a7 */ /* 0x0022a400080011ff */
[----:B--2---:R-:W-:Y:S05]  /*91f0*/  @!P0 NANOSLEEP.SYNCS 0x989680 ;  /* 0x009896800000895d */ /* 0x004fea0003900000 */
[----:B------:R-:W2:Y:S02]  /*9200*/  @!P0 SYNCS.PHASECHK.TRANS64 P0, [R0+URZ], R3 ;  /* 0x00000003000085a7 */ /* 0x000ea400080010ff */
[----:B--2---:R-:W-:Y:S05]  /*9210*/  @!P0 BRA `(.L_x_123) ;  /* 0xfffffffc00f08947 */ /* 0x004fea000383ffff */
[----:B------:R-:W-:Y:S05]  /*9220*/  BRA `(.L_x_124) ;  /* 0xffffff9c00cc7947 */ /* 0x000fea000383ffff */
.L_x_38:
[----:B------:R-:W-:-:S07]  /*9230*/  MOV R0, UR5 ;  /* 0x0000000500007c02 */ /* 0x000fce0008000f00 */
.L_x_125:
[----:B-1----:R1:W2:Y:S02]  /*9240*/  SYNCS.PHASECHK.TRANS64.TRYWAIT P0, [R0+URZ], R3 ;  /* 0x00000003000075a7 */ /* 0x0022a400080011ff */
[----:B--2---:R-:W-:Y:S05]  /*9250*/  @!P0 NANOSLEEP.SYNCS 0x989680 ;  /* 0x009896800000895d */ /* 0x004fea0003900000 */
[----:B------:R-:W2:Y:S02]  /*9260*/  @!P0 SYNCS.PHASECHK.TRANS64 P0, [R0+URZ], R3 ;  /* 0x00000003000085a7 */ /* 0x000ea400080010ff */
[----:B--2---:R-:W-:Y:S05]  /*9270*/  @!P0 BRA `(.L_x_125) ;  /* 0xfffffffc00f08947 */ /* 0x004fea000383ffff */
[----:B------:R-:W-:Y:S05]  /*9280*/  BRA `(.L_x_126) ;  /* 0xffffff9c00dc7947 */ /* 0x000fea000383ffff */
.L_x_39:
[----:B------:R-:W-:-:S07]  /*9290*/  MOV R0, UR5 ;  /* 0x0000000500007c02 */ /* 0x000fce0008000f00 */
.L_x_127:
[----:B-1----:R1:W2:Y:S02]  /*92a0*/  SYNCS.PHASECHK.TRANS64.TRYWAIT P0, [R0+URZ], R3 ;  /* 0x00000003000075a7 */ /* 0x0022a400080011ff */
[----:B--2---:R-:W-:Y:S05]  /*92b0*/  @!P0 NANOSLEEP.SYNCS 0x989680 ;  /* 0x009896800000895d */ /* 0x004fea0003900000 */
[----:B------:R-:W2:Y:S02]  /*92c0*/  @!P0 SYNCS.PHASECHK.TRANS64 P0, [R0+URZ], R3 ;  /* 0x00000003000085a7 */ /* 0x000ea400080010ff */
[----:B--2---:R-:W-:Y:S05]  /*92d0*/  @!P0 BRA `(.L_x_127) ;  /* 0xfffffffc00f08947 */ /* 0x004fea000383ffff */
[----:B------:R-:W-:Y:S05]  /*92e0*/  BRA `(.L_x_128) ;  /* 0xffffff9c00ec7947 */ /* 0x000fea000383ffff */
.L_x_42:
[----:B------:R-:W-:-:S07]  /*92f0*/  MOV R4, UR4 ;  /* 0x0000000400047c02 */ /* 0x000fce0008000f00 */
.L_x_129:
[----:B--2---:R2:W3:Y:S02]  /*9300*/  SYNCS.PHASECHK.TRANS64.TRYWAIT P1, [R4+URZ+0xc8], R7 ;  /* 0x0000c807040075a7 */ /* 0x0044e400080211ff */
[----:B---3--:R-:W-:Y:S05]  /*9310*/  @!P1 NANOSLEEP.SYNCS 0x989680 ;  /* 0x009896800000995d */ /* 0x008fea0003900000 */
[----:B------:R-:W3:Y:S02]  /*9320*/  @!P1 SYNCS.PHASECHK.TRANS64 P1, [R4+URZ+0xc8], R7 ;  /* 0x0000c807040095a7 */ /* 0x000ee400080210ff */
[----:B---3--:R-:W-:Y:S05]  /*9330*/  @!P1 BRA `(.L_x_129) ;  /* 0xfffffffc00f09947 */ /* 0x008fea000383ffff */
[----:B------:R-:W-:Y:S05]  /*9340*/  BRA `(.L_x_130) ;  /* 0xffffffa0005c7947 */ /* 0x000fea000383ffff */
.L_x_43:
[----:B--2---:R-:W-:-:S07]  /*9350*/  MOV R4, UR4 ;  /* 0x0000000400047c02 */ /* 0x004fce0008000f00 */
.L_x_131:
[----:B--2---:R2:W3:Y:S02]  /*9360*/  SYNCS.PHASECHK.TRANS64.TRYWAIT P1, [R4+URZ+0xc0], R5 ;  /* 0x0000c005040075a7 */ /* 0x0044e400080211ff */
[----:B---3--:R-:W-:Y:S05]  /*9370*/  @!P1 NANOSLEEP.SYNCS 0x989680 ;  /* 0x009896800000995d */ /* 0x008fea0003900000 */
[----:B------:R-:W3:Y:S02]  /*9380*/  @!P1 SYNCS.PHASECHK.TRANS64 P1, [R4+URZ+0xc0], R5 ;  /* 0x0000c005040095a7 */ /* 0x000ee400080210ff */
[----:B---3--:R-:W-:Y:S05]  /*9390*/  @!P1 BRA `(.L_x_131) ;  /* 0xfffffffc00f09947 */ /* 0x008fea000383ffff */
[----:B------:R-:W-:Y:S05]  /*93a0*/  BRA `(.L_x_132) ;  /* 0xffffffa000647947 */ /* 0x000fea000383ffff */
.L_x_51:
[----:B------:R-:W-:-:S07]  /*93b0*/  MOV R0, UR21 ;  /* 0x0000001500007c02 */ /* 0x000fce0008000f00 */
.L_x_133:
[----:B--2---:R2:W3:Y:S02]  /*93c0*/  SYNCS.PHASECHK.TRANS64.TRYWAIT P0, [R0+URZ+0xc0], R3 ;  /* 0x0000c003000075a7 */ /* 0x0044e400080011ff */
[----:B---3--:R-:W-:Y:S05]  /*93d0*/  @!P0 NANOSLEEP.SYNCS 0x989680 ;  /* 0x009896800000895d */ /* 0x008fea0003900000 */
[----:B------:R-:W3:Y:S02]  /*93e0*/  @!P0 SYNCS.PHASECHK.TRANS64 P0, [R0+URZ+0xc0], R3 ;  /* 0x0000c003000085a7 */ /* 0x000ee400080010ff */
[----:B---3--:R-:W-:Y:S05]  /*93f0*/  @!P0 BRA `(.L_x_133) ;  /* 0xfffffffc00f08947 */ /* 0x008fea000383ffff */
[----:B------:R-:W-:Y:S05]  /*9400*/  BRA `(.L_x_134) ;  /* 0xffffffa400e87947 */ /* 0x000fea000383ffff */
.L_x_52:
[----:B------:R-:W-:-:S07]  /*9410*/  MOV R0, UR25 ;  /* 0x0000001900007c02 */ /* 0x000fce0008000f00 */
.L_x_135:
[----:B--2---:R2:W3:Y:S02]  /*9420*/  SYNCS.PHASECHK.TRANS64.TRYWAIT P0, [R0+URZ+0xe0], R3 ;  /* 0x0000e003000075a7 */ /* 0x0044e400080011ff */
[----:B---3--:R-:W-:Y:S05]  /*9430*/  @!P0 NANOSLEEP.SYNCS 0x989680 ;  /* 0x009896800000895d */ /* 0x008fea0003900000 */
[----:B------:R-:W3:Y:S02]  /*9440*/  @!P0 SYNCS.PHASECHK.TRANS64 P0, [R0+URZ+0xe0], R3 ;  /* 0x0000e003000085a7 */ /* 0x000ee400080010ff */
[----:B---3--:R-:W-:Y:S05]  /*9450*/  @!P0 BRA `(.L_x_135) ;  /* 0xfffffffc00f08947 */ /* 0x008fea000383ffff */
[----:B------:R-:W-:Y:S05]  /*9460*/  BRA `(.L_x_136) ;  /* 0xffffffa800007947 */ /* 0x000fea000383ffff */
.L_x_55:
[----:B--2---:R-:W-:Y:S07]  /*9470*/  MOV R0, UR17 ;  /* 0x0000001100007c02 */ /* 0x004fee0008000f00 */
.L_x_137:
[----:B--2---:R2:W3:Y:S02]  /*9480*/  SYNCS.PHASECHK.TRANS64.TRYWAIT P0, [R0+URZ], R3 ;  /* 0x00000003000075a7 */ /* 0x0044e400080011ff */
[----:B---3--:R-:W-:Y:S05]  /*9490*/  @!P0 NANOSLEEP.SYNCS 0x989680 ;  /* 0x009896800000895d */ /* 0x008fea0003900000 */
[----:B------:R-:W3:Y:S02]  /*94a0*/  @!P0 SYNCS.PHASECHK.TRANS64 P0, [R0+URZ], R3 ;  /* 0x00000003000085a7 */ /* 0x000ee400080010ff */
[----:B---3--:R-:W-:Y:S05]  /*94b0*/  @!P0 BRA `(.L_x_137) ;  /* 0xfffffffc00f08947 */ /* 0x008fea000383ffff */
[----:B------:R-:W-:Y:S05]  /*94c0*/  BRA `(.L_x_54) ;  /* 0xffffffa800307947 */ /* 0x000fea000383ffff */
.L_x_58:
[----:B------:R-:W-:-:S07]  /*94d0*/  MOV R0, UR4 ;  /* 0x0000000400007c02 */ /* 0x000fce0008000f00 */
.L_x_138:
[----:B--2---:R2:W4:Y:S02]  /*94e0*/  SYNCS.PHASECHK.TRANS64.TRYWAIT P0, [R0+URZ], R3 ;  /* 0x00000003000075a7 */ /* 0x00452400080011ff */
[----:B----4-:R-:W-:Y:S05]  /*94f0*/  @!P0 NANOSLEEP.SYNCS 0x989680 ;  /* 0x009896800000895d */ /* 0x010fea0003900000 */
[----:B------:R-:W4:Y:S02]  /*9500*/  @!P0 SYNCS.PHASECHK.TRANS64 P0, [R0+URZ], R3 ;  /* 0x00000003000085a7 */ /* 0x000f2400080010ff */
[----:B----4-:R-:W-:Y:S05]  /*9510*/  @!P0 BRA `(.L_x_138) ;  /* 0xfffffffc00f08947 */ /* 0x010fea000383ffff */
[----:B------:R-:W-:Y:S05]  /*9520*/  BRA `(.L_x_139) ;  /* 0xffffffac00247947 */ /* 0x000fea000383ffff */
.L_x_59:
[----:B------:R-:W-:-:S07]  /*9530*/  MOV R0, UR4 ;  /* 0x0000000400007c02 */ /* 0x000fce0008000f00 */
.L_x_140:
[----:B--2---:R2:W3:Y:S02]  /*9540*/  SYNCS.PHASECHK.TRANS64.TRYWAIT P0, [R0+URZ], R3 ;  /* 0x00000003000075a7 */ /* 0x0044e400080011ff */
[----:B---3--:R-:W-:Y:S05]  /*9550*/  @!P0 NANOSLEEP.SYNCS 0x989680 ;  /* 0x009896800000895d */ /* 0x008fea0003900000 */
[----:B------:R-:W3:Y:S02]  /*9560*/  @!P0 SYNCS.PHASECHK.TRANS64 P0, [R0+URZ], R3 ;  /* 0x00000003000085a7 */ /* 0x000ee400080010ff */
[----:B---3--:R-:W-:Y:S05]  /*9570*/  @!P0 BRA `(.L_x_140) ;  /* 0xfffffffc00f08947 */ /* 0x008fea000383ffff */
[----:B------:R-:W-:Y:S05]  /*9580*/  BRA `(.L_x_141) ;  /* 0xffffffac00307947 */ /* 0x000fea000383ffff */
.L_x_64:
[----:B------:R-:W-:Y:S07]  /*9590*/  MOV R0, UR24 ;  /* 0x0000001800007c02 */ /* 0x000fee0008000f00 */
.L_x_142:
[----:B-1----:R1:W2:Y:S02]  /*95a0*/  SYNCS.PHASECHK.TRANS64.TRYWAIT P0, [R0+URZ+0xc0], R5 ;  /* 0x0000c005000075a7 */ /* 0x0022a400080011ff */
[----:B--2---:R-:W-:Y:S05]  /*95b0*/  @!P0 NANOSLEEP.SYNCS 0x989680 ;  /* 0x009896800000895d */ /* 0x004fea0003900000 */
[----:B------:R-:W2:Y:S02]  /*95c0*/  @!P0 SYNCS.PHASECHK.TRANS64 P0, [R0+URZ+0xc0], R5 ;  /* 0x0000c005000085a7 */ /* 0x000ea400080010ff */
[----:B--2---:R-:W-:Y:S05]  /*95d0*/  @!P0 BRA `(.L_x_142) ;  /* 0xfffffffc00f08947 */ /* 0x004fea000383ffff */
[----:B------:R-:W-:Y:S05]  /*95e0*/  BRA `(.L_x_143) ;  /* 0xffffffb000f07947 */ /* 0x000fea000383ffff */
.L_x_67:
[----:B------:R-:W-:Y:S07]  /*95f0*/  MOV R9, UR24 ;  /* 0x0000001800097c02 */ /* 0x000fee0008000f00 */
.L_x_144:
[----:B-1----:R1:W2:Y:S02]  /*9600*/  SYNCS.PHASECHK.TRANS64.TRYWAIT P1, [R9+URZ+0xb8], R14 ;  /* 0x0000b80e090075a7 */ /* 0x0022a400080211ff */
[----:B--2---:R-:W-:Y:S05]  /*9610*/  @!P1 NANOSLEEP.SYNCS 0x989680 ;  /* 0x009896800000995d */ /* 0x004fea0003900000 */
[----:B------:R-:W2:Y:S02]  /*9620*/  @!P1 SYNCS.PHASECHK.TRANS64 P1, [R9+URZ+0xb8], R14 ;  /* 0x0000b80e090095a7 */ /* 0x000ea400080210ff */
[----:B--2---:R-:W-:Y:S05]  /*9630*/  @!P1 BRA `(.L_x_144) ;  /* 0xfffffffc00f09947 */ /* 0x004fea000383ffff */
[----:B------:R-:W-:Y:S05]  /*9640*/  BRA `(.L_x_66) ;  /* 0xffffffb800407947 */ /* 0x000fea000383ffff */
.L_x_70:
[----:B------:R-:W-:Y:S07]  /*9650*/  MOV R0, UR5 ;  /* 0x0000000500007c02 */ /* 0x000fee0008000f00 */
.L_x_145:
[----:B-1----:R1:W2:Y:S02]  /*9660*/  SYNCS.PHASECHK.TRANS64.TRYWAIT P1, [R0+URZ+0x98], R9 ;  /* 0x00009809000075a7 */ /* 0x0022a400080211ff */
[----:B--2---:R-:W-:Y:S05]  /*9670*/  @!P1 NANOSLEEP.SYNCS 0x989680 ;  /* 0x009896800000995d */ /* 0x004fea0003900000 */
[----:B------:R-:W2:Y:S02]  /*9680*/  @!P1 SYNCS.PHASECHK.TRANS64 P1, [R0+URZ+0x98], R9 ;  /* 0x00009809000095a7 */ /* 0x000ea400080210ff */
[----:B--2---:R-:W-:Y:S05]  /*9690*/  @!P1 BRA `(.L_x_145) ;  /* 0xfffffffc00f09947 */ /* 0x004fea000383ffff */
[----:B------:R-:W-:Y:S05]  /*96a0*/  BRA `(.L_x_146) ;  /* 0xffffffbc00ac7947 */ /* 0x000fea000383ffff */
.L_x_71:
[----:B------:R-:W-:Y:S07]  /*96b0*/  MOV R0, UR4 ;  /* 0x0000000400007c02 */ /* 0x000fee0008000f00 */
.L_x_147:
[----:B-1----:R1:W2:Y:S02]  /*96c0*/  SYNCS.PHASECHK.TRANS64.TRYWAIT P0, [R0+URZ+0x98], R11 ;  /* 0x0000980b000075a7 */ /* 0x0022a400080011ff */
[----:B--2---:R-:W-:Y:S05]  /*96d0*/  @!P0 NANOSLEEP.SYNCS 0x989680 ;  /* 0x009896800000895d */ /* 0x004fea0003900000 */
[----:B------:R-:W2:Y:S02]  /*96e0*/  @!P0 SYNCS.PHASECHK.TRANS64 P0, [R0+URZ+0x98], R11 ;  /* 0x0000980b000085a7 */ /* 0x000ea400080010ff */
[----:B--2---:R-:W-:Y:S05]  /*96f0*/  @!P0 BRA `(.L_x_147) ;  /* 0xfffffffc00f08947 */ /* 0x004fea000383ffff */
[----:B------:R-:W-:Y:S05]  /*9700*/  BRA `(.L_x_148) ;  /* 0xffffffc000187947 */ /* 0x000fea000383ffff */
.L_x_73:
[----:B------:R-:W-:-:S07]  /*9710*/  MOV R0, UR4 ;  /* 0x0000000400007c02 */ /* 0x000fce0008000f00 */
.L_x_149:
[----:B--2---:R2:W3:Y:S02]  /*9720*/  SYNCS.PHASECHK.TRANS64.TRYWAIT P0, [R0+URZ], R3 ;  /* 0x00000003000075a7 */ /* 0x0044e400080011ff */
[----:B---3--:R-:W-:Y:S05]  /*9730*/  @!P0 NANOSLEEP.SYNCS 0x989680 ;  /* 0x009896800000895d */ /* 0x008fea0003900000 */
[----:B------:R-:W3:Y:S02]  /*9740*/  @!P0 SYNCS.PHASECHK.TRANS64 P0, [R0+URZ], R3 ;  /* 0x00000003000085a7 */ /* 0x000ee400080010ff */
[----:B---3--:R-:W-:Y:S05]  /*9750*/  @!P0 BRA `(.L_x_149) ;  /* 0xfffffffc00f08947 */ /* 0x008fea000383ffff */
[----:B------:R-:W-:Y:S05]  /*9760*/  BRA `(.L_x_150) ;  /* 0xffffffc000a07947 */ /* 0x000fea000383ffff */
.L_x_74:
[----:B--2---:R2:W3:Y:S02]  /*9770*/  SYNCS.PHASECHK.TRANS64.TRYWAIT P0, [R2+URZ], R3 ;  /* 0x00000003020075a7 */ /* 0x0044e400080011ff */
[----:B---3--:R-:W-:Y:S05]  /*9780*/  @!P0 NANOSLEEP.SYNCS 0x989680 ;  /* 0x009896800000895d */ /* 0x008fea0003900000 */
[----:B------:R-:W3:Y:S02]  /*9790*/  @!P0 SYNCS.PHASECHK.TRANS64 P0, [R2+URZ], R3 ;  /* 0x00000003020085a7 */ /* 0x000ee400080010ff */
[----:B---3--:R-:W-:Y:S05]  /*97a0*/  @!P0 BRA `(.L_x_74) ;  /* 0xfffffffc00f08947 */ /* 0x008fea000383ffff */
[----:B------:R-:W-:Y:S05]  /*97b0*/  BRA `(.L_x_151) ;  /* 0xffffffc000cc7947 */ /* 0x000fea000383ffff */
.L_x_76:
[----:B------:R-:W-:Y:S07]  /*97c0*/  MOV R0, UR51 ;  /* 0x0000003300007c02 */ /* 0x000fee0008000f00 */
.L_x_152:
[----:B-1----:R1:W2:Y:S02]  /*97d0*/  SYNCS.PHASECHK.TRANS64.TRYWAIT P0, [R0+URZ+0xc0], R3 ;  /* 0x0000c003000075a7 */ /* 0x0022a400080011ff */
[----:B--2---:R-:W-:Y:S05]  /*97e0*/  @!P0 NANOSLEEP.SYNCS 0x989680 ;  /* 0x009896800000895d */ /* 0x004fea0003900000 */
[----:B------:R-:W2:Y:S02]  /*97f0*/  @!P0 SYNCS.PHASECHK.TRANS64 P0, [R0+URZ+0xc0], R3 ;  /* 0x0000c003000085a7 */ /* 0x000ea400080010ff */
[----:B--2---:R-:W-:Y:S05]  /*9800*/  @!P0 BRA `(.L_x_152) ;  /* 0xfffffffc00f08947 */ /* 0x004fea000383ffff */
[----:B------:R-:W-:Y:S05]  /*9810*/  BRA `(.L_x_153) ;  /* 0xffffffc400a47947 */ /* 0x000fea000383ffff */
.L_x_86:
[----:B-1----:R1:W2:Y:S02]  /*9820*/  SYNCS.PHASECHK.TRANS64.TRYWAIT P1, [R0+URZ+0x80], R5 ;  /* 0x00008005000075a7 */ /* 0x0022a400080211ff */
[----:B--2---:R-:W-:Y:S05]  /*9830*/  @!P1 NANOSLEEP.SYNCS 0x989680 ;  /* 0x009896800000995d */ /* 0x004fea0003900000 */
[----:B------:R-:W2:Y:S02]  /*9840*/  @!P1 SYNCS.PHASECHK.TRANS64 P1, [R0+URZ+0x80], R5 ;  /* 0x00008005000095a7 */ /* 0x000ea400080210ff */
[----:B--2---:R-:W-:Y:S05]  /*9850*/  @!P1 BRA `(.L_x_86) ;  /* 0xfffffffc00f09947 */ /* 0x004fea000383ffff */
[----:B------:R-:W-:Y:S05]  /*9860*/  BRA `(.L_x_85) ;  /* 0xffffffd800847947 */ /* 0x000fea000383ffff */
.L_x_88:
[----:B------:R1:W1:Y:S02]  /*9870*/  SYNCS.PHASECHK.TRANS64.TRYWAIT P1, [R86+URZ+0xd0], R3 ;  /* 0x0000d003560075a7 */ /* 0x00026400080211ff */
[----:B-1----:R-:W-:Y:S05]  /*9880*/  @!P1 NANOSLEEP.SYNCS 0x989680 ;  /* 0x009896800000995d */ /* 0x002fea0003900000 */
[----:B------:R-:W1:Y:S02]  /*9890*/  @!P1 SYNCS.PHASECHK.TRANS64 P1, [R86+URZ+0xd0], R3 ;  /* 0x0000d003560095a7 */ /* 0x000e6400080210ff */
[----:B-1----:R-:W-:Y:S05]  /*98a0*/  @!P1 BRA `(.L_x_88) ;  /* 0xfffffffc00f09947 */ /* 0x002fea000383ffff */
[----:B------:R-:W-:Y:S05]  /*98b0*/  BRA `(.L_x_87) ;  /* 0xffffffd800b47947 */ /* 0x000fea000383ffff */
.L_x_99:
[----:B--2---:R2:W3:Y:S02]  /*98c0*/  SYNCS.PHASECHK.TRANS64.TRYWAIT P1, [R3+URZ+0x80], R4 ;  /* 0x00008004030075a7 */ /* 0x0044e400080211ff */
[----:B---3--:R-:W-:Y:S05]  /*98d0*/  @!P1 NANOSLEEP.SYNCS 0x989680 ;  /* 0x009896800000995d */ /* 0x008fea0003900000 */
[----:B------:R-:W3:Y:S02]  /*98e0*/  @!P1 SYNCS.PHASECHK.TRANS64 P1, [R3+URZ+0x80], R4 ;  /* 0x00008004030095a7 */ /* 0x000ee400080210ff */
[----:B---3--:R-:W-:Y:S05]  /*98f0*/  @!P1 BRA `(.L_x_99) ;  /* 0xfffffffc00f09947 */ /* 0x008fea000383ffff */
[----:B------:R-:W-:Y:S05]  /*9900*/  BRA `(.L_x_98) ;  /* 0xffffffe400b87947 */ /* 0x000fea000383ffff */
        .weak           $__internal_0_$__cuda_sm10x_tcgen05_guardrail_trap_col_being_dealloced_not_returned_by_alloc
        .type           $__internal_0_$__cuda_sm10x_tcgen05_guardrail_trap_col_being_dealloced_not_returned_by_alloc,@function
        .size           $__internal_0_$__cuda_sm10x_tcgen05_guardrail_trap_col_being_dealloced_not_returned_by_alloc,($__internal_1_$__cuda_sm10x_tcgen05_guardrail_trap_phase_invalid_during_alloc - $__internal_0_$__cuda_sm10x_tcgen05_guardrail_trap_col_being_dealloced_not_returned_by_alloc)
$__internal_0_$__cuda_sm10x_tcgen05_guardrail_trap_col_being_dealloced_not_returned_by_alloc:
[----:B------:R-:W-:Y:S05]  /*9910*/  BPT.TRAP 0x1 ;  /* 0x000000040000795c */ /* 0x000fea0000300000 */
[----:B------:R-:W-:-:S04]  /*9920*/  MOV R3, 0x0 ;  /* 0x0000000000037802 */ /* 0x000fc80000000f00 */
[----:B------:R-:W-:Y:S05]  /*9930*/  RET.REL.NODEC R2 `(_ZN7cutlass13device_kernelINS_4conv6kernel13ConvUniversalINS1_16ConvProblemShapeILNS1_8OperatorE2ELi3EEENS1_10collective14CollectiveConvINS1_47MainloopSm100TmaUmmaWarpSpecializedImplicitGemmILS5_2ELi8ELi3ELi1ELi2EN4cute5tupleIJNSA_1CILi1EEESD_SD_EEEEENSB_IJNSC_ILi128EEENSB_IJNSC_ILi64EEEEEESI_EEENS_6half_tESK_NSA_8TiledMMAINSA_8MMA_AtomIJNSA_20SM100_MMA_F16BF16_SSISK_SK_fLi128ELi64ELNSA_4UMMA5MajorE1ELSP_1ELNSO_7ScaleInE0ELSQ_0EEEEEENSA_6LayoutISE_NSB_IJNSC_ILi0EEESU_SU_EEEEENSB_IJNSA_10UnderscoreESX_SX_EEEEENS7_6detail27Sm100ImplicitGemmTileTraitsINSA_13SM90_TMA_LOADENSA_14ComposedLayoutINSA_7SwizzleILi3ELi4ELi3EEENSA_18smem_ptr_flag_bitsILi16EEENST_INSB_IJSH_NSC_ILi8EEEEEENSB_IJSD_SH_EEEEEEEvEENS11_INSA_20SM90_TMA_LOAD_IM2COLES1C_vEEEENS_8epilogue10collective18CollectiveEpilogueINS1H_23Sm100TmaWarpSpecializedILi3ELi2ELi32ELb1ELb0EEEJSJ_NSB_IJNST_ISG_SD_EENST_INSC_ILi32EEESD_EEEEESK_NSB_IJlNSB_IJSD_lllEEESU_EEESK_S1R_NS1H_6fusion15FusionCallbacksIS1L_NS1S_17LinearCombinationISK_fSK_fLNS_15FloatRoundStyleE2EEESJ_S1P_JEEENSA_5SM1004TMEM4LOAD26SM100_TMEM_LOAD_32dp32b32xES12_NS13_INS14_ILi2ELi4ELi3EEES17_NST_INSB_IJS18_S1N_EEENSB_IJS1N_SD_EEEEEEENSA_39AutoVectorizingCopyWithAssumedAlignmentILi128EEENSA_14SM90_TMA_STOREES26_S28_S28_EEEvvEEEEvNT_6ParamsE) ;  /* 0xffffff6402b07950 */ /* 0x000fea0003c3ffff */
        .weak           $__internal_1_$__cuda_sm10x_tcgen05_guardrail_trap_phase_invalid_during_alloc
        .type           $__internal_1_$__cuda_sm10x_tcgen05_guardrail_trap_phase_invalid_during_alloc,@function
        .size           $__internal_1_$__cuda_sm10x_tcgen05_guardrail_trap_phase_invalid_during_alloc,($__internal_2_$__cuda_sm10x_tcgen05_guardrail_trap_unallocated_columns_being_dealloced - $__internal_1_$__cuda_sm10x_tcgen05_guardrail_trap_phase_invalid_during_alloc)
$__internal_1_$__cuda_sm10x_tcgen05_guardrail_trap_phase_invalid_during_alloc:
[----:B------:R-:W-:Y:S05]  /*9940*/  BPT.TRAP 0x1 ;  /* 0x000000040000795c */ /* 0x000fea0000300000 */
[----:B------:R-:W-:-:S04]  /*9950*/  HFMA2 R3, -RZ, RZ, 0, 0 ;  /* 0x00000000ff037431 */ /* 0x000fc800000001ff */
[----:B------:R-:W-:Y:S05]  /*9960*/  RET.REL.NODEC R2 `(_ZN7cutlass13device_kernelINS_4conv6kernel13ConvUniversalINS1_16ConvProblemShapeILNS1_8OperatorE2ELi3EEENS1_10collective14CollectiveConvINS1_47MainloopSm100TmaUmmaWarpSpecializedImplicitGemmILS5_2ELi8ELi3ELi1ELi2EN4cute5tupleIJNSA_1CILi1EEESD_SD_EEEEENSB_IJNSC_ILi128EEENSB_IJNSC_ILi64EEEEEESI_EEENS_6half_tESK_NSA_8TiledMMAINSA_8MMA_AtomIJNSA_20SM100_MMA_F16BF16_SSISK_SK_fLi128ELi64ELNSA_4UMMA5MajorE1ELSP_1ELNSO_7ScaleInE0ELSQ_0EEEEEENSA_6LayoutISE_NSB_IJNSC_ILi0EEESU_SU_EEEEENSB_IJNSA_10UnderscoreESX_SX_EEEEENS7_6detail27Sm100ImplicitGemmTileTraitsINSA_13SM90_TMA_LOADENSA_14ComposedLayoutINSA_7SwizzleILi3ELi4ELi3EEENSA_18smem_ptr_flag_bitsILi16EEENST_INSB_IJSH_NSC_ILi8EEEEEENSB_IJSD_SH_EEEEEEEvEENS11_INSA_20SM90_TMA_LOAD_IM2COLES1C_vEEEENS_8epilogue10collective18CollectiveEpilogueINS1H_23Sm100TmaWarpSpecializedILi3ELi2ELi32ELb1ELb0EEEJSJ_NSB_IJNST_ISG_SD_EENST_INSC_ILi32EEESD_EEEEESK_NSB_IJlNSB_IJSD_lllEEESU_EEESK_S1R_NS1H_6fusion15FusionCallbacksIS1L_NS1S_17LinearCombinationISK_fSK_fLNS_15FloatRoundStyleE2EEESJ_S1P_JEEENSA_5SM1004TMEM4LOAD26SM100_TMEM_LOAD_32dp32b32xES12_NS13_INS14_ILi2ELi4ELi3EEES17_NST_INSB_IJS18_S1N_EEENSB_IJS1N_SD_EEEEEEENSA_39AutoVectorizingCopyWithAssumedAlignmentILi128EEENSA_14SM90_TMA_STOREES26_S28_S28_EEEvvEEEEvNT_6ParamsE) ;  /* 0xffffff6402a47950 */ /* 0x000fea0003c3ffff */
        .weak           $__internal_2_$__cuda_sm10x_tcgen05_guardrail_trap_unallocated_columns_being_dealloced
        .type           $__internal_2_$__cuda_sm10x_tcgen05_guardrail_trap_unallocated_columns_being_dealloced,@function
        .size           $__internal_2_$__cuda_sm10x_tcgen05_guardrail_trap_unallocated_columns_being_dealloced,(.L_x_155 - $__internal_2_$__cuda_sm10x_tcgen05_guardrail_trap_unallocated_columns_being_dealloced)
$__internal_2_$__cuda_sm10x_tcgen05_guardrail_trap_unallocated_columns_being_dealloced:
[----:B------:R-:W-:Y:S05]  /*9970*/  BPT.TRAP 0x1 ;  /* 0x000000040000795c */ /* 0x000fea0000300000 */
[----:B------:R-:W-:-:S04]  /*9980*/  MOV R3, 0x0 ;  /* 0x0000000000037802 */ /* 0x000fc80000000f00 */
[----:B------:R-:W-:Y:S05]  /*9990*/  RET.REL.NODEC R2 `(_ZN7cutlass13device_kernelINS_4conv6kernel13ConvUniversalINS1_16ConvProblemShapeILNS1_8OperatorE2ELi3EEENS1_10collective14CollectiveConvINS1_47MainloopSm100TmaUmmaWarpSpecializedImplicitGemmILS5_2ELi8ELi3ELi1ELi2EN4cute5tupleIJNSA_1CILi1EEESD_SD_EEEEENSB_IJNSC_ILi128EEENSB_IJNSC_ILi64EEEEEESI_EEENS_6half_tESK_NSA_8TiledMMAINSA_8MMA_AtomIJNSA_20SM100_MMA_F16BF16_SSISK_SK_fLi128ELi64ELNSA_4UMMA5MajorE1ELSP_1ELNSO_7ScaleInE0ELSQ_0EEEEEENSA_6LayoutISE_NSB_IJNSC_ILi0EEESU_SU_EEEEENSB_IJNSA_10UnderscoreESX_SX_EEEEENS7_6detail27Sm100ImplicitGemmTileTraitsINSA_13SM90_TMA_LOADENSA_14ComposedLayoutINSA_7SwizzleILi3ELi4ELi3EEENSA_18smem_ptr_flag_bitsILi16EEENST_INSB_IJSH_NSC_ILi8EEEEEENSB_IJSD_SH_EEEEEEEvEENS11_INSA_20SM90_TMA_LOAD_IM2COLES1C_vEEEENS_8epilogue10collective18CollectiveEpilogueINS1H_23Sm100TmaWarpSpecializedILi3ELi2ELi32ELb1ELb0EEEJSJ_NSB_IJNST_ISG_SD_EENST_INSC_ILi32EEESD_EEEEESK_NSB_IJlNSB_IJSD_lllEEESU_EEESK_S1R_NS1H_6fusion15FusionCallbacksIS1L_NS1S_17LinearCombinationISK_fSK_fLNS_15FloatRoundStyleE2EEESJ_S1P_JEEENSA_5SM1004TMEM4LOAD26SM100_TMEM_LOAD_32dp32b32xES12_NS13_INS14_ILi2ELi4ELi3EEES17_NST_INSB_IJS18_S1N_EEENSB_IJS1N_SD_EEEEEEENSA_39AutoVectorizingCopyWithAssumedAlignmentILi128EEENSA_14SM90_TMA_STOREES26_S28_S28_EEEvvEEEEvNT_6ParamsE) ;  /* 0xffffff6402987950 */ /* 0x000fea0003c3ffff */
.L_x_154:
[----:B------:R-:W-:-:S00]  /*99a0*/  BRA `(.L_x_154) ;  /* 0xfffffffc00fc7947 */ /* 0x000fc0000383ffff */
[----:B------:R-:W-:-:S00]  /*99b0*/  NOP ;  /* 0x0000000000007918 */ /* 0x000fc00000000000 */
        /* <DEDUP_REMOVED lines=12> */
.L_x_155:


//--------------------- .nv.global.init           --------------------------
	.section	.nv.global.init,"aw",@progbits
.nv.global.init:
	.type		$str$29,@object
	.size		$str$29,($str$30 - $str$29)
$str$29:
        /*0000*/ 	.byte	0x28, 0x61, 0x64, 0x64, 0x72, 0x65, 0x73, 0x73, 0x20, 0x26, 0x20, 0x6d, 0x61, 0x73, 0x6b, 0x29
        /*0010*/ 	.byte	0x20, 0x3d, 0x3d, 0x20, 0x30, 0x00
	.type		$str$30,@object
	.size		$str$30,($str$28 - $str$30)
$str$30:
        /*0016*/ 	.byte	0x2f, 0x74, 0x6d, 0x70, 0x2f, 0x63, 0x75, 0x74, 0x6c, 0x61, 0x73, 0x73, 0x5f, 0x73, 0x77, 0x65
        /*0026*/ 	.byte	0x65, 0x70, 0x5f, 0x73, 0x72, 0x63, 0x2f, 0x69, 0x6e, 0x63, 0x6c, 0x75, 0x64, 0x65, 0x2f, 0x63
        /*0036*/ 	.byte	0x75, 0x74, 0x65, 0x2f, 0x70, 0x6f, 0x69, 0x6e, 0x74, 0x65, 0x72, 0x5f, 0x66, 0x6c, 0x61, 0x67
        /*0046*/ 	.byte	0x67, 0x65, 0x64, 0x2e, 0x68, 0x70, 0x70, 0x00
	.type		$str$28,@object
	.size		$str$28,($str$27 - $str$28)
$str$28:
        /*004e*/ 	.byte	0x2f, 0x74, 0x6d, 0x70, 0x2f, 0x63, 0x75, 0x74, 0x6c, 0x61, 0x73, 0x73, 0x5f, 0x73, 0x77, 0x65
        /*005e*/ 	.byte	0x65, 0x70, 0x5f, 0x73, 0x72, 0x63, 0x2f, 0x69, 0x6e, 0x63, 0x6c, 0x75, 0x64, 0x65, 0x2f, 0x63
        /*006e*/ 	.byte	0x75, 0x74, 0x65, 0x2f, 0x61, 0x74, 0x6f, 0x6d, 0x2f, 0x63, 0x6f, 0x70, 0x79, 0x5f, 0x74, 0x72
        /*007e*/ 	.byte	0x61, 0x69, 0x74, 0x73, 0x5f, 0x73, 0x6d, 0x31, 0x30, 0x30, 0x2e, 0x68, 0x70, 0x70, 0x00
	.type		$str$27,@object
	.size		$str$27,(__unnamed_1 - $str$27)
$str$27:
        /*008d*/ 	.byte	0x28, 0x28, 0x75, 0x69, 0x6e, 0x74, 0x33, 0x32, 0x5f, 0x74, 0x28, 0x74, 0x68, 0x72, 0x65, 0x61
        /*009d*/ 	.byte	0x64, 0x49, 0x64, 0x78, 0x2e, 0x78, 0x29, 0x20, 0x2f, 0x20, 0x33, 0x32, 0x29, 0x20, 0x25, 0x20
        /*00ad*/ 	.byte	0x34, 0x29, 0x20, 0x3d, 0x3d, 0x20, 0x28, 0x28, 0x28, 0x74, 0x6d, 0x65, 0x6d, 0x5f, 0x61, 0x64
        /*00bd*/ 	.byte	0x64, 0x72, 0x20, 0x3e, 0x3e, 0x20, 0x31, 0x36, 0x29, 0x20, 0x2f, 0x20, 0x33, 0x32, 0x29, 0x20
        /*00cd*/ 	.byte	0x25, 0x20, 0x34, 0x29, 0x00
	.type		__unnamed_1,@object
	.size		__unnamed_1,(__unnamed_2 - __unnamed_1)
__unnamed_1:
        /*00d2*/ 	.byte	0x61, 0x75, 0x74, 0x6f, 0x20, 0x63, 0x75, 0x74, 0x65, 0x3a, 0x3a, 0x61, 0x73, 0x5f, 0x70, 0x6f
        /* <DEDUP_REMOVED lines=24> */
        /*0262*/ 	.byte	0x3e, 0x3e, 0x3e, 0x3e, 0x5d, 0x00
	.type		__unnamed_2,@object
	.size		__unnamed_2,(.L_2 - __unnamed_2)
__unnamed_2:
        /* <DEDUP_REMOVED lines=42> */
        /*0508*/ 	.byte	0x3e, 0x3e, 0x5d, 0x00
.L_2:


//--------------------- .nv.shared._ZN7cutlass13device_kernelINS_4conv6kernel13ConvUniversalINS1_16ConvProblemShapeILNS1_8OperatorE2ELi3EEENS1_10collective14CollectiveConvINS1_47MainloopSm100TmaUmmaWarpSpecializedImplicitGemmILS5_2ELi8ELi3ELi1ELi2EN4cute5tupleIJNSA_1CILi1EEESD_SD_EEEEENSB_IJNSC_ILi128EEENSB_IJNSC_ILi64EEEEEESI_EEENS_6half_tESK_NSA_8TiledMMAINSA_8MMA_AtomIJNSA_20SM100_MMA_F16BF16_SSISK_SK_fLi128ELi64ELNSA_4UMMA5MajorE1ELSP_1ELNSO_7ScaleInE0ELSQ_0EEEEEENSA_6LayoutISE_NSB_IJNSC_ILi0EEESU_SU_EEEEENSB_IJNSA_10UnderscoreESX_SX_EEEEENS7_6detail27Sm100ImplicitGemmTileTraitsINSA_13SM90_TMA_LOADENSA_14ComposedLayoutINSA_7SwizzleILi3ELi4ELi3EEENSA_18smem_ptr_flag_bitsILi16EEENST_INSB_IJSH_NSC_ILi8EEEEEENSB_IJSD_SH_EEEEEEEvEENS11_INSA_20SM90_TMA_LOAD_IM2COLES1C_vEEEENS_8epilogue10collective18CollectiveEpilogueINS1H_23Sm100TmaWarpSpecializedILi3ELi2ELi32ELb1ELb0EEEJSJ_NSB_IJNST_ISG_SD_EENST_INSC_ILi32EEESD_EEEEESK_NSB_IJlNSB_IJSD_lllEEESU_EEESK_S1R_NS1H_6fusion15FusionCallbacksIS1L_NS1S_17LinearCombinationISK_fSK_fLNS_15FloatRoundStyleE2EEESJ_S1P_JEEENSA_5SM1004TMEM4LOAD26SM100_TMEM_LOAD_32dp32b32xES12_NS13_INS14_ILi2ELi4ELi3EEES17_NST_INSB_IJS18_S1N_EEENSB_IJS1N_SD_EEEEEEENSA_39AutoVectorizingCopyWithAssumedAlignmentILi128EEENSA_14SM90_TMA_STOREES26_S28_S28_EEEvvEEEEvNT_6ParamsE --------------------------
	.section	.nv.shared._ZN7cutlass13device_kernelINS_4conv6kernel13ConvUniversalINS1_16ConvProblemShapeILNS1_8OperatorE2ELi3EEENS1_10collective14CollectiveConvINS1_47MainloopSm100TmaUmmaWarpSpecializedImplicitGemmILS5_2ELi8ELi3ELi1ELi2EN4cute5tupleIJNSA_1CILi1EEESD_SD_EEEEENSB_IJNSC_ILi128EEENSB_IJNSC_ILi64EEEEEESI_EEENS_6half_tESK_NSA_8TiledMMAINSA_8MMA_AtomIJNSA_20SM100_MMA_F16BF16_SSISK_SK_fLi128ELi64ELNSA_4UMMA5MajorE1ELSP_1ELNSO_7ScaleInE0ELSQ_0EEEEEENSA_6LayoutISE_NSB_IJNSC_ILi0EEESU_SU_EEEEENSB_IJNSA_10UnderscoreESX_SX_EEEEENS7_6detail27Sm100ImplicitGemmTileTraitsINSA_13SM90_TMA_LOADENSA_14ComposedLayoutINSA_7SwizzleILi3ELi4ELi3EEENSA_18smem_ptr_flag_bitsILi16EEENST_INSB_IJSH_NSC_ILi8EEEEEENSB_IJSD_SH_EEEEEEEvEENS11_INSA_20SM90_TMA_LOAD_IM2COLES1C_vEEEENS_8epilogue10collective18CollectiveEpilogueINS1H_23Sm100TmaWarpSpecializedILi3ELi2ELi32ELb1ELb0EEEJSJ_NSB_IJNST_ISG_SD_EENST_INSC_ILi32EEESD_EEEEESK_NSB_IJlNSB_IJSD_lllEEESU_EEESK_S1R_NS1H_6fusion15FusionCallbacksIS1L_NS1S_17LinearCombinationISK_fSK_fLNS_15FloatRoundStyleE2EEESJ_S1P_JEEENSA_5SM1004TMEM4LOAD26SM100_TMEM_LOAD_32dp32b32xES12_NS13_INS14_ILi2ELi4ELi3EEES17_NST_INSB_IJS18_S1N_EEENSB_IJS1N_SD_EEEEEEENSA_39AutoVectorizingCopyWithAssumedAlignmentILi128EEENSA_14SM90_TMA_STOREES26_S28_S28_EEEvvEEEEvNT_6ParamsE,"aw",@nobits
	.sectionflags	@""
	.align	16
	.zero		1024


//--------------------- .nv.shared.reserved.0     --------------------------
	.section	.nv.shared.reserved.0,"aw",@nobits
	.weak		__nv_reservedSMEM_offset_0_alias
	.size		__nv_reservedSMEM_offset_0_alias, 0, 64
	.other		__nv_reservedSMEM_offset_0_alias,@"STO_CUDA_RESERVED_SHARED STV_DEFAULT"
__nv_reservedSMEM_offset_0_alias:
	.zero		0
.nv.shared.reserved.0:
	.zero		64
	.weak		__nv_reservedSMEM_tcgen05_partition
	.type		__nv_reservedSMEM_tcgen05_partition,@object
	.size		__nv_reservedSMEM_tcgen05_partition,(.L_0 - __nv_reservedSMEM_tcgen05_partition)
__nv_reservedSMEM_tcgen05_partition:
	.zero		32
.L_0:


//--------------------- .nv.global                --------------------------
	.section	.nv.global,"aw",@nobits
.nv.global:
	.type		_ZN39_INTERNAL_d958ac16_4_k_cu_3e7fb207_45674cute1_E,@object
	.size		_ZN39_INTERNAL_d958ac16_4_k_cu_3e7fb207_45674cute1_E,(_ZN39_INTERNAL_d958ac16_4_k_cu_3e7fb207_45674cuda3std3__45__cpo6cbeginE - _ZN39_INTERNAL_d958ac16_4_k_cu_3e7fb207_45674cute1_E)
_ZN39_INTERNAL_d958ac16_4_k_cu_3e7fb207_45674cute1_E:
	.zero		1
	.type		_ZN39_INTERNAL_d958ac16_4_k_cu_3e7fb207_45674cuda3std3__45__cpo6cbeginE,@object
	.size		_ZN39_INTERNAL_d958ac16_4_k_cu_3e7fb207_45674cuda3std3__45__cpo6cbeginE,(_ZN39_INTERNAL_d958ac16_4_k_cu_3e7fb207_45674cuda3std3__48in_placeE - _ZN39_INTERNAL_d958ac16_4_k_cu_3e7fb207_45674cuda3std3__45__cpo6cbeginE)
_ZN39_INTERNAL_d958ac16_4_k_cu_3e7fb207_45674cuda3std3__45__cpo6cbeginE:
	.zero		1
	.type		_ZN39_INTERNAL_d958ac16_4_k_cu_3e7fb207_45674cuda3std3__48in_placeE,@object
	.size		_ZN39_INTERNAL_d958ac16_4_k_cu_3e7fb207_45674cuda3std3__48in_placeE,(_ZN39_INTERNAL_d958ac16_4_k_cu_3e7fb207_45674cuda3std6ranges3__45__cpo9iter_moveE - _ZN39_INTERNAL_d958ac16_4_k_cu_3e7fb207_45674cuda3std3__48in_placeE)
_ZN39_INTERNAL_d958ac16_4_k_cu_3e7fb207_45674cuda3std3__48in_placeE:
	.zero		1
	.type		_ZN39_INTERNAL_d958ac16_4_k_cu_3e7fb207_45674cuda3std6ranges3__45__cpo9iter_moveE,@object
	.size		_ZN39_INTERNAL_d958ac16_4_k_cu_3e7fb207_45674cuda3std6ranges3__45__cpo9iter_moveE,(_ZN39_INTERNAL_d958ac16_4_k_cu_3e7fb207_45674cuda3std3__45__cpo5beginE - _ZN39_INTERNAL_d958ac16_4_k_cu_3e7fb207_45674cuda3std6ranges3__45__cpo9iter_moveE)
_ZN39_INTERNAL_d958ac16_4_k_cu_3e7fb207_45674cuda3std6ranges3__45__cpo9iter_moveE:
	.zero		1
	.type		_ZN39_INTERNAL_d958ac16_4_k_cu_3e7fb207_45674cuda3std3__45__cpo5beginE,@object
	.size		_ZN39_INTERNAL_d958ac16_4_k_cu_3e7fb207_45674cuda3std3__45__cpo5beginE,(_ZN39_INTERNAL_d958ac16_4_k_cu_3e7fb207_45674cuda3std3__441_GLOBAL__N__d958ac16_4_k_cu_3e7fb207_45676ignoreE - _ZN39_INTERNAL_d958ac16_4_k_cu_3e7fb207_45674cuda3std3__45__cpo5beginE)
_ZN39_INTERNAL_d958ac16_4_k_cu_3e7fb207_45674cuda3std3__45__cpo5beginE:
	.zero		1
	.type		_ZN39_INTERNAL_d958ac16_4_k_cu_3e7fb207_45674cuda3std3__441_GLOBAL__N__d958ac16_4_k_cu_3e7fb207_45676ignoreE,@object
	.size		_ZN39_INTERNAL_d958ac16_4_k_cu_3e7fb207_45674cuda3std3__441_GLOBAL__N__d958ac16_4_k_cu_3e7fb207_45676ignoreE,(_ZN39_INTERNAL_d958ac16_4_k_cu_3e7fb207_45674cute7productE - _ZN39_INTERNAL_d958ac16_4_k_cu_3e7fb207_45674cuda3std3__441_GLOBAL__N__d958ac16_4_k_cu_3e7fb207_45676ignoreE)
_ZN39_INTERNAL_d958ac16_4_k_cu_3e7fb207_45674cuda3std3__441_GLOBAL__N__d958ac16_4_k_cu_3e7fb207_45676ignoreE:
	.zero		1
	.type		_ZN39_INTERNAL_d958ac16_4_k_cu_3e7fb207_45674cute7productE,@object
	.size		_ZN39_INTERNAL_d958ac16_4_k_cu_3e7fb207_45674cute7productE,(_ZN39_INTERNAL_d958ac16_4_k_cu_3e7fb207_45674cuda3std3__45__cpo3endE - _ZN39_INTERNAL_d958ac16_4_k_cu_3e7fb207_45674cute7productE)
_ZN39_INTERNAL_d958ac16_4_k_cu_3e7fb207_45674cute7productE:
	.zero		1
	.type		_ZN39_INTERNAL_d958ac16_4_k_cu_3e7fb207_45674cuda3std3__45__cpo3endE,@object
	.size		_ZN39_INTERNAL_d958ac16_4_k_cu_3e7fb207_45674cuda3std3__45__cpo3endE,(_ZN39_INTERNAL_d958ac16_4_k_cu_3e7fb207_45674cuda3std3__419piecewise_constructE - _ZN39_INTERNAL_d958ac16_4_k_cu_3e7fb207_45674cuda3std3__45__cpo3endE)
_ZN39_INTERNAL_d958ac16_4_k_cu_3e7fb207_45674cuda3std3__45__cpo3endE:
	.zero		1
	.type		_ZN39_INTERNAL_d958ac16_4_k_cu_3e7fb207_45674cuda3std3__419piecewise_constructE,@object
	.size		_ZN39_INTERNAL_d958ac16_4_k_cu_3e7fb207_45674cuda3std3__419piecewise_constructE,(_ZN39_INTERNAL_d958ac16_4_k_cu_3e7fb207_45674cuda3std3__45__cpo4cendE - _ZN39_INTERNAL_d958ac16_4_k_cu_3e7fb207_45674cuda3std3__419piecewise_constructE)
_ZN39_INTERNAL_d958ac16_4_k_cu_3e7fb207_45674cuda3std3__419piecewise_constructE:
	.zero		1
	.type		_ZN39_INTERNAL_d958ac16_4_k_cu_3e7fb207_45674cuda3std3__45__cpo4cendE,@object
	.size		_ZN39_INTERNAL_d958ac16_4_k_cu_3e7fb207_45674cuda3std3__45__cpo4cendE,(_ZN39_INTERNAL_d958ac16_4_k_cu_3e7fb207_45674cuda3std6ranges3__45__cpo4swapE - _ZN39_INTERNAL_d958ac16_4_k_cu_3e7fb207_45674cuda3std3__45__cpo4cendE)
_ZN39_INTERNAL_d958ac16_4_k_cu_3e7fb207_45674cuda3std3__45__cpo4cendE:
	.zero		1
	.type		_ZN39_INTERNAL_d958ac16_4_k_cu_3e7fb207_45674cuda3std6ranges3__45__cpo4swapE,@object
	.size		_ZN39_INTERNAL_d958ac16_4_k_cu_3e7fb207_45674cuda3std6ranges3__45__cpo4swapE,(.L_10 - _ZN39_INTERNAL_d958ac16_4_k_cu_3e7fb207_45674cuda3std6ranges3__45__cpo4swapE)
_ZN39_INTERNAL_d958ac16_4_k_cu_3e7fb207_45674cuda3std6ranges3__45__cpo4swapE:
	.zero		1
.L_10:


//--------------------- .nv.constant0._ZN7cutlass13device_kernelINS_4conv6kernel13ConvUniversalINS1_16ConvProblemShapeILNS1_8OperatorE2ELi3EEENS1_10collective14CollectiveConvINS1_47MainloopSm100TmaUmmaWarpSpecializedImplicitGemmILS5_2ELi8ELi3ELi1ELi2EN4cute5tupleIJNSA_1CILi1EEESD_SD_EEEEENSB_IJNSC_ILi128EEENSB_IJNSC_ILi64EEEEEESI_EEENS_6half_tESK_NSA_8TiledMMAINSA_8MMA_AtomIJNSA_20SM100_MMA_F16BF16_SSISK_SK_fLi128ELi64ELNSA_4UMMA5MajorE1ELSP_1ELNSO_7ScaleInE0ELSQ_0EEEEEENSA_6LayoutISE_NSB_IJNSC_ILi0EEESU_SU_EEEEENSB_IJNSA_10UnderscoreESX_SX_EEEEENS7_6detail27Sm100ImplicitGemmTileTraitsINSA_13SM90_TMA_LOADENSA_14ComposedLayoutINSA_7SwizzleILi3ELi4ELi3EEENSA_18smem_ptr_flag_bitsILi16EEENST_INSB_IJSH_NSC_ILi8EEEEEENSB_IJSD_SH_EEEEEEEvEENS11_INSA_20SM90_TMA_LOAD_IM2COLES1C_vEEEENS_8epilogue10collective18CollectiveEpilogueINS1H_23Sm100TmaWarpSpecializedILi3ELi2ELi32ELb1ELb0EEEJSJ_NSB_IJNST_ISG_SD_EENST_INSC_ILi32EEESD_EEEEESK_NSB_IJlNSB_IJSD_lllEEESU_EEESK_S1R_NS1H_6fusion15FusionCallbacksIS1L_NS1S_17LinearCombinationISK_fSK_fLNS_15FloatRoundStyleE2EEESJ_S1P_JEEENSA_5SM1004TMEM4LOAD26SM100_TMEM_LOAD_32dp32b32xES12_NS13_INS14_ILi2ELi4ELi3EEES17_NST_INSB_IJS18_S1N_EEENSB_IJS1N_SD_EEEEEEENSA_39AutoVectorizingCopyWithAssumedAlignmentILi128EEENSA_14SM90_TMA_STOREES26_S28_S28_EEEvvEEEEvNT_6ParamsE --------------------------
	.section	.nv.constant0._ZN7cutlass13device_kernelINS_4conv6kernel13ConvUniversalINS1_16ConvProblemShapeILNS1_8OperatorE2ELi3EEENS1_10collective14CollectiveConvINS1_47MainloopSm100TmaUmmaWarpSpecializedImplicitGemmILS5_2ELi8ELi3ELi1ELi2EN4cute5tupleIJNSA_1CILi1EEESD_SD_EEEEENSB_IJNSC_ILi128EEENSB_IJNSC_ILi64EEEEEESI_EEENS_6half_tESK_NSA_8TiledMMAINSA_8MMA_AtomIJNSA_20SM100_MMA_F16BF16_SSISK_SK_fLi128ELi64ELNSA_4UMMA5MajorE1ELSP_1ELNSO_7ScaleInE0ELSQ_0EEEEEENSA_6LayoutISE_NSB_IJNSC_ILi0EEESU_SU_EEEEENSB_IJNSA_10UnderscoreESX_SX_EEEEENS7_6detail27Sm100ImplicitGemmTileTraitsINSA_13SM90_TMA_LOADENSA_14ComposedLayoutINSA_7SwizzleILi3ELi4ELi3EEENSA_18smem_ptr_flag_bitsILi16EEENST_INSB_IJSH_NSC_ILi8EEEEEENSB_IJSD_SH_EEEEEEEvEENS11_INSA_20SM90_TMA_LOAD_IM2COLES1C_vEEEENS_8epilogue10collective18CollectiveEpilogueINS1H_23Sm100TmaWarpSpecializedILi3ELi2ELi32ELb1ELb0EEEJSJ_NSB_IJNST_ISG_SD_EENST_INSC_ILi32EEESD_EEEEESK_NSB_IJlNSB_IJSD_lllEEESU_EEESK_S1R_NS1H_6fusion15FusionCallbacksIS1L_NS1S_17LinearCombinationISK_fSK_fLNS_15FloatRoundStyleE2EEESJ_S1P_JEEENSA_5SM1004TMEM4LOAD26SM100_TMEM_LOAD_32dp32b32xES12_NS13_INS14_ILi2ELi4ELi3EEES17_NST_INSB_IJS18_S1N_EEENSB_IJS1N_SD_EEEEEEENSA_39AutoVectorizingCopyWithAssumedAlignmentILi128EEENSA_14SM90_TMA_STOREES26_S28_S28_EEEvvEEEEvNT_6ParamsE,"a",@progbits
	.sectionflags	@""
	.align	4
.nv.constant0._ZN7cutlass13device_kernelINS_4conv6kernel13ConvUniversalINS1_16ConvProblemShapeILNS1_8OperatorE2ELi3EEENS1_10collective14CollectiveConvINS1_47MainloopSm100TmaUmmaWarpSpecializedImplicitGemmILS5_2ELi8ELi3ELi1ELi2EN4cute5tupleIJNSA_1CILi1EEESD_SD_EEEEENSB_IJNSC_ILi128EEENSB_IJNSC_ILi64EEEEEESI_EEENS_6half_tESK_NSA_8TiledMMAINSA_8MMA_AtomIJNSA_20SM100_MMA_F16BF16_SSISK_SK_fLi128ELi64ELNSA_4UMMA5MajorE1ELSP_1ELNSO_7ScaleInE0ELSQ_0EEEEEENSA_6LayoutISE_NSB_IJNSC_ILi0EEESU_SU_EEEEENSB_IJNSA_10UnderscoreESX_SX_EEEEENS7_6detail27Sm100ImplicitGemmTileTraitsINSA_13SM90_TMA_LOADENSA_14ComposedLayoutINSA_7SwizzleILi3ELi4ELi3EEENSA_18smem_ptr_flag_bitsILi16EEENST_INSB_IJSH_NSC_ILi8EEEEEENSB_IJSD_SH_EEEEEEEvEENS11_INSA_20SM90_TMA_LOAD_IM2COLES1C_vEEEENS_8epilogue10collective18CollectiveEpilogueINS1H_23Sm100TmaWarpSpecializedILi3ELi2ELi32ELb1ELb0EEEJSJ_NSB_IJNST_ISG_SD_EENST_INSC_ILi32EEESD_EEEEESK_NSB_IJlNSB_IJSD_lllEEESU_EEESK_S1R_NS1H_6fusion15FusionCallbacksIS1L_NS1S_17LinearCombinationISK_fSK_fLNS_15FloatRoundStyleE2EEESJ_S1P_JEEENSA_5SM1004TMEM4LOAD26SM100_TMEM_LOAD_32dp32b32xES12_NS13_INS14_ILi2ELi4ELi3EEES17_NST_INSB_IJS18_S1N_EEENSB_IJS1N_SD_EEEEEEENSA_39AutoVectorizingCopyWithAssumedAlignmentILi128EEENSA_14SM90_TMA_STOREES26_S28_S28_EEEvvEEEEvNT_6ParamsE:
	.zero		3200


//--------------------- SYMBOLS --------------------------

	.type		.nv.reservedSmem.offset0,@object
	.size		.nv.reservedSmem.offset0,0x4
	.type		.nv.reservedSmem.cap,@object
	.size		.nv.reservedSmem.cap,0x4
	.type		__assertfail,@function
